//
// Generated by NVIDIA NVVM Compiler
//
// Compiler Build ID: CL-36424714
// Cuda compilation tools, release 13.0, V13.0.88
// Based on NVVM 20.0.0
//

.version 9.0
.target sm_100
.address_size 64

	// .globl	_Z14getDistanceGPUPA5_dPdS1_
.extern .func  (.param .b32 func_retval0) vprintf
(
	.param .b64 vprintf_param_0,
	.param .b64 vprintf_param_1
)
;
.func  (.param .b64 func_retval0) __internal_accurate_pow
(
	.param .b64 __internal_accurate_pow_param_0
)
;
.global .align 1 .b8 $str[7] = {37, 102, 33, 33, 33, 32};

.visible .entry _Z14getDistanceGPUPA5_dPdS1_(
	.param .u64 .ptr .align 1 _Z14getDistanceGPUPA5_dPdS1__param_0,
	.param .u64 .ptr .align 1 _Z14getDistanceGPUPA5_dPdS1__param_1,
	.param .u64 .ptr .align 1 _Z14getDistanceGPUPA5_dPdS1__param_2
)
{
	.local .align 8 .b8 	__local_depot0[8];
	.reg .b64 	%SP;
	.reg .b64 	%SPL;
	.reg .pred 	%p<56>;
	.reg .b32 	%r<67>;
	.reg .b64 	%rd<15>;
	.reg .b64 	%fd<104>;

	mov.u64 	%SPL, __local_depot0;
	cvta.local.u64 	%SP, %SPL;
	ld.param.u64 	%rd4, [_Z14getDistanceGPUPA5_dPdS1__param_0];
	ld.param.u64 	%rd5, [_Z14getDistanceGPUPA5_dPdS1__param_1];
	ld.param.u64 	%rd6, [_Z14getDistanceGPUPA5_dPdS1__param_2];
	cvta.to.global.u64 	%rd1, %rd5;
	cvta.to.global.u64 	%rd7, %rd6;
	add.u64 	%rd8, %SP, 0;
	add.u64 	%rd9, %SPL, 0;
	mov.u32 	%r11, %tid.x;
	mov.u32 	%r12, %ctaid.x;
	mov.u32 	%r13, %ntid.x;
	mad.lo.s32 	%r14, %r12, %r13, %r11;
	mov.u32 	%r15, %tid.y;
	mov.u32 	%r16, %ctaid.y;
	mov.u32 	%r17, %ntid.y;
	mad.lo.s32 	%r18, %r16, %r17, %r15;
	mul.wide.s32 	%rd10, %r14, 8;
	add.s64 	%rd2, %rd7, %rd10;
	ld.global.f64 	%fd36, [%rd2];
	st.local.f64 	[%rd9], %fd36;
	mov.u64 	%rd11, $str;
	cvta.global.u64 	%rd12, %rd11;
	{ // callseq 0, 0
	.param .b64 param0;
	st.param.b64 	[param0], %rd12;
	.param .b64 param1;
	st.param.b64 	[param1], %rd8;
	.param .b32 retval0;
	call.uni (retval0), 
	vprintf, 
	(
	param0, 
	param1
	);
	ld.param.b32 	%r19, [retval0];
	} // callseq 0
	setp.gt.s32 	%p2, %r14, 4;
	setp.gt.u32 	%p3, %r18, 4;
	or.pred  	%p4, %p2, %p3;
	@%p4 bra 	$L__BB0_27;
	cvta.to.global.u64 	%rd13, %rd4;
	mul.wide.u32 	%rd14, %r18, 40;
	add.s64 	%rd3, %rd13, %rd14;
	mov.f64 	%fd37, 0d4000000000000000;
	{
	.reg .b32 %temp; 
	mov.b64 	{%temp, %r2}, %fd37;
	}
	and.b32  	%r3, %r2, 2146435072;
	setp.eq.s32 	%p5, %r3, 1062207488;
	setp.lt.s32 	%p7, %r2, 0;
	selp.b32 	%r4, 0, 2146435072, %p7;
	and.b32  	%r21, %r2, 2147483647;
	setp.ne.s32 	%p8, %r21, 1071644672;
	and.pred  	%p1, %p5, %p8;
	or.b32  	%r5, %r4, -2147483648;
	ld.global.f64 	%fd1, [%rd2];
	ld.global.f64 	%fd38, [%rd3];
	ld.global.f64 	%fd39, [%rd1];
	sub.f64 	%fd2, %fd38, %fd39;
	{
	.reg .b32 %temp; 
	mov.b64 	{%temp, %r6}, %fd2;
	}
	abs.f64 	%fd3, %fd2;
	{ // callseq 1, 0
	.param .b64 param0;
	st.param.f64 	[param0], %fd3;
	.param .b64 retval0;
	call.uni (retval0), 
	__internal_accurate_pow, 
	(
	param0
	);
	ld.param.f64 	%fd40, [retval0];
	} // callseq 1
	setp.lt.s32 	%p9, %r6, 0;
	neg.f64 	%fd42, %fd40;
	selp.f64 	%fd43, %fd42, %fd40, %p5;
	selp.f64 	%fd44, %fd43, %fd40, %p9;
	setp.eq.f64 	%p10, %fd2, 0d0000000000000000;
	selp.b32 	%r22, %r6, 0, %p5;
	or.b32  	%r23, %r22, 2146435072;
	selp.b32 	%r24, %r23, %r22, %p7;
	mov.b32 	%r25, 0;
	mov.b64 	%fd45, {%r25, %r24};
	selp.f64 	%fd99, %fd45, %fd44, %p10;
	add.f64 	%fd46, %fd2, 0d4000000000000000;
	{
	.reg .b32 %temp; 
	mov.b64 	{%temp, %r26}, %fd46;
	}
	and.b32  	%r27, %r26, 2146435072;
	setp.ne.s32 	%p11, %r27, 2146435072;
	@%p11 bra 	$L__BB0_6;
	setp.num.f64 	%p12, %fd2, %fd2;
	@%p12 bra 	$L__BB0_4;
	mov.f64 	%fd47, 0d4000000000000000;
	add.rn.f64 	%fd99, %fd2, %fd47;
	bra.uni 	$L__BB0_6;
$L__BB0_4:
	setp.neu.f64 	%p13, %fd3, 0d7FF0000000000000;
	@%p13 bra 	$L__BB0_6;
	setp.lt.s32 	%p14, %r6, 0;
	selp.b32 	%r28, %r5, %r4, %p1;
	selp.b32 	%r29, %r28, %r4, %p14;
	mov.b32 	%r30, 0;
	mov.b64 	%fd99, {%r30, %r29};
$L__BB0_6:
	setp.lt.s32 	%p15, %r2, 0;
	setp.eq.s32 	%p16, %r3, 1062207488;
	setp.eq.f64 	%p18, %fd2, 0d3FF0000000000000;
	sqrt.rn.f64 	%fd48, %fd99;
	selp.f64 	%fd49, 0d3FF0000000000000, %fd48, %p18;
	add.f64 	%fd8, %fd1, %fd49;
	st.global.f64 	[%rd2], %fd8;
	ld.global.f64 	%fd50, [%rd3+8];
	ld.global.f64 	%fd51, [%rd1+8];
	sub.f64 	%fd9, %fd50, %fd51;
	{
	.reg .b32 %temp; 
	mov.b64 	{%temp, %r7}, %fd9;
	}
	abs.f64 	%fd10, %fd9;
	{ // callseq 2, 0
	.param .b64 param0;
	st.param.f64 	[param0], %fd10;
	.param .b64 retval0;
	call.uni (retval0), 
	__internal_accurate_pow, 
	(
	param0
	);
	ld.param.f64 	%fd52, [retval0];
	} // callseq 2
	setp.lt.s32 	%p19, %r7, 0;
	neg.f64 	%fd54, %fd52;
	selp.f64 	%fd55, %fd54, %fd52, %p16;
	selp.f64 	%fd56, %fd55, %fd52, %p19;
	setp.eq.f64 	%p20, %fd9, 0d0000000000000000;
	selp.b32 	%r31, %r7, 0, %p16;
	or.b32  	%r32, %r31, 2146435072;
	selp.b32 	%r33, %r32, %r31, %p15;
	mov.b32 	%r34, 0;
	mov.b64 	%fd57, {%r34, %r33};
	selp.f64 	%fd100, %fd57, %fd56, %p20;
	add.f64 	%fd58, %fd9, 0d4000000000000000;
	{
	.reg .b32 %temp; 
	mov.b64 	{%temp, %r35}, %fd58;
	}
	and.b32  	%r36, %r35, 2146435072;
	setp.ne.s32 	%p21, %r36, 2146435072;
	@%p21 bra 	$L__BB0_11;
	setp.nan.f64 	%p22, %fd9, %fd9;
	@%p22 bra 	$L__BB0_10;
	setp.neu.f64 	%p23, %fd10, 0d7FF0000000000000;
	@%p23 bra 	$L__BB0_11;
	setp.lt.s32 	%p24, %r7, 0;
	selp.b32 	%r37, %r5, %r4, %p1;
	selp.b32 	%r38, %r37, %r4, %p24;
	mov.b32 	%r39, 0;
	mov.b64 	%fd100, {%r39, %r38};
	bra.uni 	$L__BB0_11;
$L__BB0_10:
	mov.f64 	%fd59, 0d4000000000000000;
	add.rn.f64 	%fd100, %fd9, %fd59;
$L__BB0_11:
	setp.lt.s32 	%p25, %r2, 0;
	setp.eq.s32 	%p26, %r3, 1062207488;
	setp.eq.f64 	%p28, %fd9, 0d3FF0000000000000;
	sqrt.rn.f64 	%fd60, %fd100;
	selp.f64 	%fd61, 0d3FF0000000000000, %fd60, %p28;
	add.f64 	%fd15, %fd8, %fd61;
	st.global.f64 	[%rd2], %fd15;
	ld.global.f64 	%fd62, [%rd3+16];
	ld.global.f64 	%fd63, [%rd1+16];
	sub.f64 	%fd16, %fd62, %fd63;
	{
	.reg .b32 %temp; 
	mov.b64 	{%temp, %r8}, %fd16;
	}
	abs.f64 	%fd17, %fd16;
	{ // callseq 3, 0
	.param .b64 param0;
	st.param.f64 	[param0], %fd17;
	.param .b64 retval0;
	call.uni (retval0), 
	__internal_accurate_pow, 
	(
	param0
	);
	ld.param.f64 	%fd64, [retval0];
	} // callseq 3
	setp.lt.s32 	%p29, %r8, 0;
	neg.f64 	%fd66, %fd64;
	selp.f64 	%fd67, %fd66, %fd64, %p26;
	selp.f64 	%fd68, %fd67, %fd64, %p29;
	setp.eq.f64 	%p30, %fd16, 0d0000000000000000;
	selp.b32 	%r40, %r8, 0, %p26;
	or.b32  	%r41, %r40, 2146435072;
	selp.b32 	%r42, %r41, %r40, %p25;
	mov.b32 	%r43, 0;
	mov.b64 	%fd69, {%r43, %r42};
	selp.f64 	%fd101, %fd69, %fd68, %p30;
	add.f64 	%fd70, %fd16, 0d4000000000000000;
	{
	.reg .b32 %temp; 
	mov.b64 	{%temp, %r44}, %fd70;
	}
	and.b32  	%r45, %r44, 2146435072;
	setp.ne.s32 	%p31, %r45, 2146435072;
	@%p31 bra 	$L__BB0_16;
	setp.nan.f64 	%p32, %fd16, %fd16;
	@%p32 bra 	$L__BB0_15;
	setp.neu.f64 	%p33, %fd17, 0d7FF0000000000000;
	@%p33 bra 	$L__BB0_16;
	setp.lt.s32 	%p34, %r8, 0;
	selp.b32 	%r46, %r5, %r4, %p1;
	selp.b32 	%r47, %r46, %r4, %p34;
	mov.b32 	%r48, 0;
	mov.b64 	%fd101, {%r48, %r47};
	bra.uni 	$L__BB0_16;
$L__BB0_15:
	mov.f64 	%fd71, 0d4000000000000000;
	add.rn.f64 	%fd101, %fd16, %fd71;
$L__BB0_16:
	setp.lt.s32 	%p35, %r2, 0;
	setp.eq.s32 	%p36, %r3, 1062207488;
	setp.eq.f64 	%p38, %fd16, 0d3FF0000000000000;
	sqrt.rn.f64 	%fd72, %fd101;
	selp.f64 	%fd73, 0d3FF0000000000000, %fd72, %p38;
	add.f64 	%fd22, %fd15, %fd73;
	st.global.f64 	[%rd2], %fd22;
	ld.global.f64 	%fd74, [%rd3+24];
	ld.global.f64 	%fd75, [%rd1+24];
	sub.f64 	%fd23, %fd74, %fd75;
	{
	.reg .b32 %temp; 
	mov.b64 	{%temp, %r9}, %fd23;
	}
	abs.f64 	%fd24, %fd23;
	{ // callseq 4, 0
	.param .b64 param0;
	st.param.f64 	[param0], %fd24;
	.param .b64 retval0;
	call.uni (retval0), 
	__internal_accurate_pow, 
	(
	param0
	);
	ld.param.f64 	%fd76, [retval0];
	} // callseq 4
	setp.lt.s32 	%p39, %r9, 0;
	neg.f64 	%fd78, %fd76;
	selp.f64 	%fd79, %fd78, %fd76, %p36;
	selp.f64 	%fd80, %fd79, %fd76, %p39;
	setp.eq.f64 	%p40, %fd23, 0d0000000000000000;
	selp.b32 	%r49, %r9, 0, %p36;
	or.b32  	%r50, %r49, 2146435072;
	selp.b32 	%r51, %r50, %r49, %p35;
	mov.b32 	%r52, 0;
	mov.b64 	%fd81, {%r52, %r51};
	selp.f64 	%fd102, %fd81, %fd80, %p40;
	add.f64 	%fd82, %fd23, 0d4000000000000000;
	{
	.reg .b32 %temp; 
	mov.b64 	{%temp, %r53}, %fd82;
	}
	and.b32  	%r54, %r53, 2146435072;
	setp.ne.s32 	%p41, %r54, 2146435072;
	@%p41 bra 	$L__BB0_21;
	setp.nan.f64 	%p42, %fd23, %fd23;
	@%p42 bra 	$L__BB0_20;
	setp.neu.f64 	%p43, %fd24, 0d7FF0000000000000;
	@%p43 bra 	$L__BB0_21;
	setp.lt.s32 	%p44, %r9, 0;
	selp.b32 	%r55, %r5, %r4, %p1;
	selp.b32 	%r56, %r55, %r4, %p44;
	mov.b32 	%r57, 0;
	mov.b64 	%fd102, {%r57, %r56};
	bra.uni 	$L__BB0_21;
$L__BB0_20:
	mov.f64 	%fd83, 0d4000000000000000;
	add.rn.f64 	%fd102, %fd23, %fd83;
$L__BB0_21:
	setp.lt.s32 	%p45, %r2, 0;
	setp.eq.s32 	%p46, %r3, 1062207488;
	setp.eq.f64 	%p48, %fd23, 0d3FF0000000000000;
	sqrt.rn.f64 	%fd84, %fd102;
	selp.f64 	%fd85, 0d3FF0000000000000, %fd84, %p48;
	add.f64 	%fd29, %fd22, %fd85;
	st.global.f64 	[%rd2], %fd29;
	ld.global.f64 	%fd86, [%rd3+32];
	ld.global.f64 	%fd87, [%rd1+32];
	sub.f64 	%fd30, %fd86, %fd87;
	{
	.reg .b32 %temp; 
	mov.b64 	{%temp, %r10}, %fd30;
	}
	abs.f64 	%fd31, %fd30;
	{ // callseq 5, 0
	.param .b64 param0;
	st.param.f64 	[param0], %fd31;
	.param .b64 retval0;
	call.uni (retval0), 
	__internal_accurate_pow, 
	(
	param0
	);
	ld.param.f64 	%fd88, [retval0];
	} // callseq 5
	setp.lt.s32 	%p49, %r10, 0;
	neg.f64 	%fd90, %fd88;
	selp.f64 	%fd91, %fd90, %fd88, %p46;
	selp.f64 	%fd92, %fd91, %fd88, %p49;
	setp.eq.f64 	%p50, %fd30, 0d0000000000000000;
	selp.b32 	%r58, %r10, 0, %p46;
	or.b32  	%r59, %r58, 2146435072;
	selp.b32 	%r60, %r59, %r58, %p45;
	mov.b32 	%r61, 0;
	mov.b64 	%fd93, {%r61, %r60};
	selp.f64 	%fd103, %fd93, %fd92, %p50;
	add.f64 	%fd94, %fd30, 0d4000000000000000;
	{
	.reg .b32 %temp; 
	mov.b64 	{%temp, %r62}, %fd94;
	}
	and.b32  	%r63, %r62, 2146435072;
	setp.ne.s32 	%p51, %r63, 2146435072;
	@%p51 bra 	$L__BB0_26;
	setp.nan.f64 	%p52, %fd30, %fd30;
	@%p52 bra 	$L__BB0_25;
	setp.neu.f64 	%p53, %fd31, 0d7FF0000000000000;
	@%p53 bra 	$L__BB0_26;
	setp.lt.s32 	%p54, %r10, 0;
	selp.b32 	%r64, %r5, %r4, %p1;
	selp.b32 	%r65, %r64, %r4, %p54;
	mov.b32 	%r66, 0;
	mov.b64 	%fd103, {%r66, %r65};
	bra.uni 	$L__BB0_26;
$L__BB0_25:
	mov.f64 	%fd95, 0d4000000000000000;
	add.rn.f64 	%fd103, %fd30, %fd95;
$L__BB0_26:
	setp.eq.f64 	%p55, %fd30, 0d3FF0000000000000;
	sqrt.rn.f64 	%fd96, %fd103;
	selp.f64 	%fd97, 0d3FF0000000000000, %fd96, %p55;
	add.f64 	%fd98, %fd29, %fd97;
	st.global.f64 	[%rd2], %fd98;
$L__BB0_27:
	ret;

}
.func  (.param .b64 func_retval0) __internal_accurate_pow(
	.param .b64 __internal_accurate_pow_param_0
)
{
	.reg .pred 	%p<8>;
	.reg .b32 	%r<49>;
	.reg .b32 	%f<3>;
	.reg .b64 	%fd<109>;

	ld.param.f64 	%fd10, [__internal_accurate_pow_param_0];
	{
	.reg .b32 %temp; 
	mov.b64 	{%temp, %r46}, %fd10;
	}
	{
	.reg .b32 %temp; 
	mov.b64 	{%r45, %temp}, %fd10;
	}
	shr.u32 	%r47, %r46, 20;
	setp.gt.u32 	%p1, %r46, 1048575;
	@%p1 bra 	$L__BB1_2;
	mul.f64 	%fd11, %fd10, 0d4350000000000000;
	{
	.reg .b32 %temp; 
	mov.b64 	{%temp, %r46}, %fd11;
	}
	{
	.reg .b32 %temp; 
	mov.b64 	{%r45, %temp}, %fd11;
	}
	shr.u32 	%r16, %r46, 20;
	add.s32 	%r47, %r16, -54;
$L__BB1_2:
	add.s32 	%r48, %r47, -1023;
	and.b32  	%r17, %r46, -2146435073;
	or.b32  	%r18, %r17, 1072693248;
	mov.b64 	%fd107, {%r45, %r18};
	setp.lt.u32 	%p2, %r18, 1073127583;
	@%p2 bra 	$L__BB1_4;
	{
	.reg .b32 %temp; 
	mov.b64 	{%r19, %temp}, %fd107;
	}
	{
	.reg .b32 %temp; 
	mov.b64 	{%temp, %r20}, %fd107;
	}
	add.s32 	%r21, %r20, -1048576;
	mov.b64 	%fd107, {%r19, %r21};
	add.s32 	%r48, %r47, -1022;
$L__BB1_4:
	add.f64 	%fd12, %fd107, 0dBFF0000000000000;
	add.f64 	%fd13, %fd107, 0d3FF0000000000000;
	rcp.approx.ftz.f64 	%fd14, %fd13;
	neg.f64 	%fd15, %fd13;
	fma.rn.f64 	%fd16, %fd15, %fd14, 0d3FF0000000000000;
	fma.rn.f64 	%fd17, %fd16, %fd16, %fd16;
	fma.rn.f64 	%fd18, %fd17, %fd14, %fd14;
	mul.f64 	%fd19, %fd12, %fd18;
	fma.rn.f64 	%fd20, %fd12, %fd18, %fd19;
	mul.f64 	%fd21, %fd20, %fd20;
	fma.rn.f64 	%fd22, %fd21, 0d3EB0F5FF7D2CAFE2, 0d3ED0F5D241AD3B5A;
	fma.rn.f64 	%fd23, %fd22, %fd21, 0d3EF3B20A75488A3F;
	fma.rn.f64 	%fd24, %fd23, %fd21, 0d3F1745CDE4FAECD5;
	fma.rn.f64 	%fd25, %fd24, %fd21, 0d3F3C71C7258A578B;
	fma.rn.f64 	%fd26, %fd25, %fd21, 0d3F6249249242B910;
	fma.rn.f64 	%fd27, %fd26, %fd21, 0d3F89999999999DFB;
	sub.f64 	%fd28, %fd12, %fd20;
	add.f64 	%fd29, %fd28, %fd28;
	neg.f64 	%fd30, %fd20;
	fma.rn.f64 	%fd31, %fd30, %fd12, %fd29;
	mul.f64 	%fd32, %fd18, %fd31;
	fma.rn.f64 	%fd33, %fd21, %fd27, 0d3FB5555555555555;
	mov.f64 	%fd34, 0d3FB5555555555555;
	sub.f64 	%fd35, %fd34, %fd33;
	fma.rn.f64 	%fd36, %fd21, %fd27, %fd35;
	add.f64 	%fd37, %fd36, 0dBC46A4CB00B9E7B0;
	add.f64 	%fd38, %fd33, %fd37;
	sub.f64 	%fd39, %fd33, %fd38;
	add.f64 	%fd40, %fd37, %fd39;
	mul.rn.f64 	%fd41, %fd20, %fd20;
	neg.f64 	%fd42, %fd41;
	fma.rn.f64 	%fd43, %fd20, %fd20, %fd42;
	{
	.reg .b32 %temp; 
	mov.b64 	{%r22, %temp}, %fd32;
	}
	{
	.reg .b32 %temp; 
	mov.b64 	{%temp, %r23}, %fd32;
	}
	add.s32 	%r24, %r23, 1048576;
	mov.b64 	%fd44, {%r22, %r24};
	fma.rn.f64 	%fd45, %fd20, %fd44, %fd43;
	mul.rn.f64 	%fd46, %fd41, %fd20;
	neg.f64 	%fd47, %fd46;
	fma.rn.f64 	%fd48, %fd41, %fd20, %fd47;
	fma.rn.f64 	%fd49, %fd41, %fd32, %fd48;
	fma.rn.f64 	%fd50, %fd45, %fd20, %fd49;
	mul.rn.f64 	%fd51, %fd38, %fd46;
	neg.f64 	%fd52, %fd51;
	fma.rn.f64 	%fd53, %fd38, %fd46, %fd52;
	fma.rn.f64 	%fd54, %fd38, %fd50, %fd53;
	fma.rn.f64 	%fd55, %fd40, %fd46, %fd54;
	add.f64 	%fd56, %fd51, %fd55;
	sub.f64 	%fd57, %fd51, %fd56;
	add.f64 	%fd58, %fd55, %fd57;
	add.f64 	%fd59, %fd20, %fd56;
	sub.f64 	%fd60, %fd20, %fd59;
	add.f64 	%fd61, %fd56, %fd60;
	add.f64 	%fd62, %fd58, %fd61;
	add.f64 	%fd63, %fd32, %fd62;
	add.f64 	%fd64, %fd59, %fd63;
	sub.f64 	%fd65, %fd59, %fd64;
	add.f64 	%fd66, %fd63, %fd65;
	xor.b32  	%r25, %r48, -2147483648;
	mov.b32 	%r26, 1127219200;
	mov.b64 	%fd67, {%r25, %r26};
	mov.b32 	%r27, -2147483648;
	mov.b64 	%fd68, {%r27, %r26};
	sub.f64 	%fd69, %fd67, %fd68;
	fma.rn.f64 	%fd70, %fd69, 0d3FE62E42FEFA39EF, %fd64;
	fma.rn.f64 	%fd71, %fd69, 0dBFE62E42FEFA39EF, %fd70;
	sub.f64 	%fd72, %fd71, %fd64;
	sub.f64 	%fd73, %fd66, %fd72;
	fma.rn.f64 	%fd74, %fd69, 0d3C7ABC9E3B39803F, %fd73;
	add.f64 	%fd75, %fd70, %fd74;
	sub.f64 	%fd76, %fd70, %fd75;
	add.f64 	%fd77, %fd74, %fd76;
	mov.f64 	%fd78, 0d4000000000000000;
	{
	.reg .b32 %temp; 
	mov.b64 	{%temp, %r28}, %fd78;
	}
	{
	.reg .b32 %temp; 
	mov.b64 	{%r29, %temp}, %fd78;
	}
	shl.b32 	%r30, %r28, 1;
	setp.gt.u32 	%p3, %r30, -33554433;
	and.b32  	%r31, %r28, -15728641;
	selp.b32 	%r32, %r31, %r28, %p3;
	mov.b64 	%fd79, {%r29, %r32};
	mul.rn.f64 	%fd80, %fd75, %fd79;
	neg.f64 	%fd81, %fd80;
	fma.rn.f64 	%fd82, %fd75, %fd79, %fd81;
	fma.rn.f64 	%fd83, %fd77, %fd79, %fd82;
	add.f64 	%fd4, %fd80, %fd83;
	sub.f64 	%fd84, %fd80, %fd4;
	add.f64 	%fd5, %fd83, %fd84;
	fma.rn.f64 	%fd85, %fd4, 0d3FF71547652B82FE, 0d4338000000000000;
	{
	.reg .b32 %temp; 
	mov.b64 	{%r13, %temp}, %fd85;
	}
	mov.f64 	%fd86, 0dC338000000000000;
	add.rn.f64 	%fd87, %fd85, %fd86;
	fma.rn.f64 	%fd88, %fd87, 0dBFE62E42FEFA39EF, %fd4;
	fma.rn.f64 	%fd89, %fd87, 0dBC7ABC9E3B39803F, %fd88;
	fma.rn.f64 	%fd90, %fd89, 0d3E5ADE1569CE2BDF, 0d3E928AF3FCA213EA;
	fma.rn.f64 	%fd91, %fd90, %fd89, 0d3EC71DEE62401315;
	fma.rn.f64 	%fd92, %fd91, %fd89, 0d3EFA01997C89EB71;
	fma.rn.f64 	%fd93, %fd92, %fd89, 0d3F2A01A014761F65;
	fma.rn.f64 	%fd94, %fd93, %fd89, 0d3F56C16C1852B7AF;
	fma.rn.f64 	%fd95, %fd94, %fd89, 0d3F81111111122322;
	fma.rn.f64 	%fd96, %fd95, %fd89, 0d3FA55555555502A1;
	fma.rn.f64 	%fd97, %fd96, %fd89, 0d3FC5555555555511;
	fma.rn.f64 	%fd98, %fd97, %fd89, 0d3FE000000000000B;
	fma.rn.f64 	%fd99, %fd98, %fd89, 0d3FF0000000000000;
	fma.rn.f64 	%fd100, %fd99, %fd89, 0d3FF0000000000000;
	{
	.reg .b32 %temp; 
	mov.b64 	{%r14, %temp}, %fd100;
	}
	{
	.reg .b32 %temp; 
	mov.b64 	{%temp, %r15}, %fd100;
	}
	shl.b32 	%r33, %r13, 20;
	add.s32 	%r34, %r33, %r15;
	mov.b64 	%fd108, {%r14, %r34};
	{
	.reg .b32 %temp; 
	mov.b64 	{%temp, %r35}, %fd4;
	}
	mov.b32 	%f2, %r35;
	abs.f32 	%f1, %f2;
	setp.lt.f32 	%p4, %f1, 0f4086232B;
	@%p4 bra 	$L__BB1_7;
	setp.lt.f64 	%p5, %fd4, 0d0000000000000000;
	add.f64 	%fd101, %fd4, 0d7FF0000000000000;
	selp.f64 	%fd108, 0d0000000000000000, %fd101, %p5;
	setp.geu.f32 	%p6, %f1, 0f40874800;
	@%p6 bra 	$L__BB1_7;
	shr.u32 	%r36, %r13, 31;
	add.s32 	%r37, %r13, %r36;
	shr.s32 	%r38, %r37, 1;
	shl.b32 	%r39, %r38, 20;
	add.s32 	%r40, %r15, %r39;
	mov.b64 	%fd102, {%r14, %r40};
	sub.s32 	%r41, %r13, %r38;
	shl.b32 	%r42, %r41, 20;
	add.s32 	%r43, %r42, 1072693248;
	mov.b32 	%r44, 0;
	mov.b64 	%fd103, {%r44, %r43};
	mul.f64 	%fd108, %fd103, %fd102;
$L__BB1_7:
	abs.f64 	%fd104, %fd108;
	setp.eq.f64 	%p7, %fd104, 0d7FF0000000000000;
	fma.rn.f64 	%fd105, %fd108, %fd5, %fd108;
	selp.f64 	%fd106, %fd108, %fd105, %p7;
	st.param.f64 	[func_retval0], %fd106;
	ret;

}


// ===== COMPILED SASS (sm_100) =====

	.target	sm_100

	.elftype	@"ET_EXEC"


//--------------------- .note.nv.tkinfo           --------------------------
	.section	.note.nv.tkinfo,"",@"SHT_NOTE"
	.sectionflags	@"SHF_NOTE_NV_TKINFO"
	.tkinfo
        /*0018*/ 	.word	0x00000002
        /*0030*/ 	.string	""
        /*0030*/ 	.string	"ptxas"
        /*0030*/ 	.string	"Cuda compilation tools, release 13.0, V13.0.88"
        /*0030*/ 	.string	"Build cuda_13.0.r13.0/compiler.36424714_0"
        /*0030*/ 	.string	"-arch sm_100 -m 64 "



//--------------------- .note.nv.cuinfo           --------------------------
	.section	.note.nv.cuinfo,"",@"SHT_NOTE"
	.sectionflags	@"SHF_NOTE_NV_CUINFO"
        /*0018*/ 	.short	0x0002
        /*001a*/ 	.short	0x0064
        /*001c*/ 	.short	0x0082
	.zero		2


//--------------------- .nv.info                  --------------------------
	.section	.nv.info,"",@"SHT_CUDA_INFO"
	.align	4


	//----- nvinfo : EIATTR_REGCOUNT
	.align		4
        /*0000*/ 	.byte	0x04, 0x2f
        /*0002*/ 	.short	(.L_2 - .L_1)
	.align		4
.L_1:
        /*0004*/ 	.word	index@(_Z14getDistanceGPUPA5_dPdS1_)
        /*0008*/ 	.word	0x0000001e


	//----- nvinfo : EIATTR_FRAME_SIZE
	.align		4
.L_2:
        /*000c*/ 	.byte	0x04, 0x11
        /*000e*/ 	.short	(.L_4 - .L_3)
	.align		4
.L_3:
        /*0010*/ 	.word	index@($_Z14getDistanceGPUPA5_dPdS1_$__internal_accurate_pow)
        /*0014*/ 	.word	0x00000008


	//----- nvinfo : EIATTR_FRAME_SIZE
	.align		4
.L_4:
        /*0018*/ 	.byte	0x04, 0x11
        /*001a*/ 	.short	(.L_6 - .L_5)
	.align		4
.L_5:
        /*001c*/ 	.word	index@($__internal_0_$__cuda_sm20_dsqrt_rn_f64_mediumpath_v1)
        /*0020*/ 	.word	0x00000008


	//----- nvinfo : EIATTR_FRAME_SIZE
	.align		4
.L_6:
        /*0024*/ 	.byte	0x04, 0x11
        /*0026*/ 	.short	(.L_8 - .L_7)
	.align		4
.L_7:
        /*0028*/ 	.word	index@(_Z14getDistanceGPUPA5_dPdS1_)
        /*002c*/ 	.word	0x00000008


	//----- nvinfo : EIATTR_MIN_STACK_SIZE
	.align		4
.L_8:
        /*0030*/ 	.byte	0x04, 0x12
        /*0032*/ 	.short	(.L_10 - .L_9)
	.align		4
.L_9:
        /*0034*/ 	.word	index@(_Z14getDistanceGPUPA5_dPdS1_)
        /*0038*/ 	.word	0x00000008
.L_10:


//--------------------- .nv.compat                --------------------------
	.section	.nv.compat,"",@"SHT_CUDA_COMPAT_INFO"
	.align	4
        /*0000*/ 	.byte	0x02, 0x09, 0x00, 0x00, 0x02, 0x02, 0x01, 0x00, 0x02, 0x05, 0x05, 0x00, 0x03, 0x07, 0x01, 0x01
        /*0010*/ 	.byte	0x02, 0x03, 0x00, 0x00, 0x02, 0x06, 0x01, 0x00, 0x04, 0x0b, 0x08, 0x00, 0x01, 0x00, 0x00, 0x00
        /*0020*/ 	.byte	0x00, 0x00, 0x00, 0x00


//--------------------- .nv.info._Z14getDistanceGPUPA5_dPdS1_ --------------------------
	.section	.nv.info._Z14getDistanceGPUPA5_dPdS1_,"",@"SHT_CUDA_INFO"
	.sectionflags	@""
	.align	4


	//----- nvinfo : EIATTR_CUDA_API_VERSION
	.align		4
        /*0000*/ 	.byte	0x04, 0x37
        /*0002*/ 	.short	(.L_12 - .L_11)
.L_11:
        /*0004*/ 	.word	0x00000082


	//----- nvinfo : EIATTR_KPARAM_INFO
	.align		4
.L_12:
        /*0008*/ 	.byte	0x04, 0x17
        /*000a*/ 	.short	(.L_14 - .L_13)
.L_13:
        /*000c*/ 	.word	0x00000000
        /*0010*/ 	.short	0x0002
        /*0012*/ 	.short	0x0010
        /*0014*/ 	.byte	0x00, 0xf5, 0x21, 0x00


	//----- nvinfo : EIATTR_KPARAM_INFO
	.align		4
.L_14:
        /*0018*/ 	.byte	0x04, 0x17
        /*001a*/ 	.short	(.L_16 - .L_15)
.L_15:
        /*001c*/ 	.word	0x00000000
        /*0020*/ 	.short	0x0001
        /*0022*/ 	.short	0x0008
        /*0024*/ 	.byte	0x00, 0xf5, 0x21, 0x00


	//----- nvinfo : EIATTR_KPARAM_INFO
	.align		4
.L_16:
        /*0028*/ 	.byte	0x04, 0x17
        /*002a*/ 	.short	(.L_18 - .L_17)
.L_17:
        /*002c*/ 	.word	0x00000000
        /*0030*/ 	.short	0x0000
        /*0032*/ 	.short	0x0000
        /*0034*/ 	.byte	0x00, 0xf5, 0x21, 0x00


	//----- nvinfo : EIATTR_SPARSE_MMA_MASK
	.align		4
.L_18:
        /*0038*/ 	.byte	0x03, 0x50
        /*003a*/ 	.short	0x0000


	//----- nvinfo : EIATTR_MAXREG_COUNT
	.align		4
        /*003c*/ 	.byte	0x03, 0x1b
        /*003e*/ 	.short	0x00ff


	//----- nvinfo : EIATTR_EXTERNS
	.align		4
        /*0040*/ 	.byte	0x04, 0x0f
        /*0042*/ 	.short	(.L_20 - .L_19)


	//   ....[0]....
	.align		4
.L_19:
        /*0044*/ 	.word	index@(vprintf)


	//----- nvinfo : EIATTR_MERCURY_ISA_VERSION
	.align		4
.L_20:
        /*0048*/ 	.byte	0x03, 0x5f
        /*004a*/ 	.short	0x0101


	//----- nvinfo : EIATTR_VRC_CTA_INIT_COUNT
	.align		4
        /*004c*/ 	.byte	0x02, 0x4a
	.zero		1
	.zero		1


	//----- nvinfo : EIATTR_SYSCALL_OFFSETS
	.align		4
        /*0050*/ 	.byte	0x04, 0x46
        /*0052*/ 	.short	(.L_22 - .L_21)


	//   ....[0]....
.L_21:
        /*0054*/ 	.word	0x00000190


	//----- nvinfo : EIATTR_EXIT_INSTR_OFFSETS
	.align		4
.L_22:
        /*0058*/ 	.byte	0x04, 0x1c
        /*005a*/ 	.short	(.L_24 - .L_23)


	//   ....[0]....
.L_23:
        /*005c*/ 	.word	0x000001c0


	//   ....[1]....
        /*0060*/ 	.word	0x00001480


	//----- nvinfo : EIATTR_CRS_STACK_SIZE
	.align		4
.L_24:
        /*0064*/ 	.byte	0x04, 0x1e
        /*0066*/ 	.short	(.L_26 - .L_25)
.L_25:
        /*0068*/ 	.word	0x00000000


	//----- nvinfo : EIATTR_CBANK_PARAM_SIZE
	.align		4
.L_26:
        /*006c*/ 	.byte	0x03, 0x19
        /*006e*/ 	.short	0x0018


	//----- nvinfo : EIATTR_PARAM_CBANK
	.align		4
        /*0070*/ 	.byte	0x04, 0x0a
        /*0072*/ 	.short	(.L_28 - .L_27)
	.align		4
.L_27:
        /*0074*/ 	.word	index@(.nv.constant0._Z14getDistanceGPUPA5_dPdS1_)
        /*0078*/ 	.short	0x0380
        /*007a*/ 	.short	0x0018


	//----- nvinfo : EIATTR_SW_WAR
	.align		4
.L_28:
        /*007c*/ 	.byte	0x04, 0x36
        /*007e*/ 	.short	(.L_30 - .L_29)
.L_29:
        /*0080*/ 	.word	0x00000008
.L_30:


//--------------------- .nv.callgraph             --------------------------
	.section	.nv.callgraph,"",@"SHT_CUDA_CALLGRAPH"
	.align	4
	.sectionentsize	8
	.align		4
        /*0000*/ 	.word	0x00000000
	.align		4
        /*0004*/ 	.word	0xffffffff
	.align		4
        /*0008*/ 	.word	index@(_Z14getDistanceGPUPA5_dPdS1_)
	.align		4
        /*000c*/ 	.word	index@(vprintf)
	.align		4
        /*0010*/ 	.word	0x00000000
	.align		4
        /*0014*/ 	.word	0xfffffffe
	.align		4
        /*0018*/ 	.word	0x00000000
	.align		4
        /*001c*/ 	.word	0xfffffffd
	.align		4
        /*0020*/ 	.word	0x00000000
	.align		4
        /*0024*/ 	.word	0xfffffffc


//--------------------- .nv.constant4             --------------------------
	.section	.nv.constant4,"a",@progbits
	.align	8
	.align		8
.nv.constant4:
        /*0000*/ 	.dword	vprintf
	.align		8
        /*0008*/ 	.dword	$str


//--------------------- .text._Z14getDistanceGPUPA5_dPdS1_ --------------------------
	.section	.text._Z14getDistanceGPUPA5_dPdS1_,"ax",@progbits
	.align	128
        .global         _Z14getDistanceGPUPA5_dPdS1_
        .type           _Z14getDistanceGPUPA5_dPdS1_,@function
        .size           _Z14getDistanceGPUPA5_dPdS1_,(.L_x_37 - _Z14getDistanceGPUPA5_dPdS1_)
        .other          _Z14getDistanceGPUPA5_dPdS1_,@"STO_CUDA_ENTRY STV_DEFAULT"
_Z14getDistanceGPUPA5_dPdS1_:
.text._Z14getDistanceGPUPA5_dPdS1_:
[----:B------:R-:W0:Y:S01]  /*0000*/  LDC R1, c[0x0][0x37c] ;  /* 0x0000df00ff017b82 */ /* 0x000e220000000800 */
[----:B------:R-:W1:Y:S01]  /*0010*/  S2R R19, SR_TID.X ;  /* 0x0000000000137919 */ /* 0x000e620000002100 */
[----:B------:R-:W2:Y:S06]  /*0020*/  LDCU UR5, c[0x0][0x2fc] ;  /* 0x00005f80ff0577ac */ /* 0x000eac0008000800 */
[----:B------:R-:W1:Y:S01]  /*0030*/  S2UR UR4, SR_CTAID.X ;  /* 0x00000000000479c3 */ /* 0x000e620000002500 */
[----:B0-----:R-:W-:Y:S01]  /*0040*/  VIADD R1, R1, 0xfffffff8 ;  /* 0xfffffff801017836 */ /* 0x001fe20000000000 */
[----:B------:R-:W0:Y:S06]  /*0050*/  LDCU.64 UR36, c[0x0][0x358] ;  /* 0x00006b00ff2477ac */ /* 0x000e2c0008000a00 */
[----:B------:R-:W3:Y:S01]  /*0060*/  LDC.64 R16, c[0x0][0x390] ;  /* 0x0000e400ff107b82 */ /* 0x000ee20000000a00 */
[----:B------:R-:W4:Y:S01]  /*0070*/  S2R R2, SR_TID.Y ;  /* 0x0000000000027919 */ /* 0x000f220000002200 */
[----:B------:R-:W5:Y:S06]  /*0080*/  LDCU.64 UR8, c[0x4][0x8] ;  /* 0x01000100ff0877ac */ /* 0x000f6c0008000a00 */
[----:B------:R-:W1:Y:S02]  /*0090*/  LDC R0, c[0x0][0x360] ;  /* 0x0000d800ff007b82 */ /* 0x000e640000000800 */
[----:B-1----:R-:W-:-:S04]  /*00a0*/  IMAD R19, R0, UR4, R19 ;  /* 0x0000000400137c24 */ /* 0x002fc8000f8e0213 */
[----:B---3--:R-:W-:-:S05]  /*00b0*/  IMAD.WIDE R16, R19, 0x8, R16 ;  /* 0x0000000813107825 */ /* 0x008fca00078e0210 */
[----:B0-----:R-:W3:Y:S01]  /*00c0*/  LDG.E.64 R8, desc[UR36][R16.64] ;  /* 0x0000002410087981 */ /* 0x001ee2000c1e1b00 */
[----:B------:R-:W4:Y:S01]  /*00d0*/  S2UR UR6, SR_CTAID.Y ;  /* 0x00000000000679c3 */ /* 0x000f220000002600 */
[----:B------:R-:W-:Y:S01]  /*00e0*/  MOV R0, 0x0 ;  /* 0x0000000000007802 */ /* 0x000fe20000000f00 */
[----:B------:R-:W0:Y:S01]  /*00f0*/  LDCU UR4, c[0x0][0x2f8] ;  /* 0x00005f00ff0477ac */ /* 0x000e220008000800 */
[----:B-----5:R-:W-:Y:S02]  /*0100*/  IMAD.U32 R4, RZ, RZ, UR8 ;  /* 0x00000008ff047e24 */ /* 0x020fe4000f8e00ff */
[----:B------:R-:W-:-:S03]  /*0110*/  IMAD.U32 R5, RZ, RZ, UR9 ;  /* 0x00000009ff057e24 */ /* 0x000fc6000f8e00ff */
[----:B------:R-:W4:Y:S08]  /*0120*/  LDC R3, c[0x0][0x364] ;  /* 0x0000d900ff037b82 */ /* 0x000f300000000800 */
[----:B------:R1:W1:Y:S01]  /*0130*/  LDC.64 R10, c[0x4][R0] ;  /* 0x01000000000a7b82 */ /* 0x0002620000000a00 */
[----:B0-----:R-:W-:-:S05]  /*0140*/  IADD3 R6, P0, PT, R1, UR4, RZ ;  /* 0x0000000401067c10 */ /* 0x001fca000ff1e0ff */
[----:B--2---:R-:W-:Y:S02]  /*0150*/  IMAD.X R7, RZ, RZ, UR5, P0 ;  /* 0x00000005ff077e24 */ /* 0x004fe400080e06ff */
[----:B----4-:R-:W-:Y:S01]  /*0160*/  IMAD R2, R3, UR6, R2 ;  /* 0x0000000603027c24 */ /* 0x010fe2000f8e0202 */
[----:B-1-3--:R0:W-:Y:S06]  /*0170*/  STL.64 [R1], R8 ;  /* 0x0000000801007387 */ /* 0x00a1ec0000100a00 */
[----:B------:R-:W-:-:S07]  /*0180*/  LEPC R20, `(.L_x_0) ;  /* 0x000000001014794e */ /* 0x000fce0000000000 */
[----:B0-----:R-:W-:Y:S05]  /*0190*/  CALL.ABS.NOINC R10 ;  /* 0x000000000a007343 */ /* 0x001fea0003c00000 */
.L_x_0:
[----:B------:R-:W-:-:S04]  /*01a0*/  ISETP.GT.U32.AND P0, PT, R2, 0x4, PT ;  /* 0x000000040200780c */ /* 0x000fc80003f04070 */
[----:B------:R-:W-:-:S13]  /*01b0*/  ISETP.GT.OR P0, PT, R19, 0x4, P0 ;  /* 0x000000041300780c */ /* 0x000fda0000704670 */
[----:B------:R-:W-:Y:S05]  /*01c0*/  @P0 EXIT ;  /* 0x000000000000094d */ /* 0x000fea0003800000 */
[----:B------:R-:W0:Y:S01]  /*01d0*/  LDC.64 R6, c[0x0][0x380] ;  /* 0x0000e000ff067b82 */ /* 0x000e220000000a00 */
[----:B------:R1:W5:Y:S07]  /*01e0*/  LDG.E.64 R24, desc[UR36][R16.64] ;  /* 0x0000002410187981 */ /* 0x00036e000c1e1b00 */
[----:B------:R-:W2:Y:S01]  /*01f0*/  LDC.64 R4, c[0x0][0x388] ;  /* 0x0000e200ff047b82 */ /* 0x000ea20000000a00 */
[----:B0-----:R-:W-:-:S05]  /*0200*/  IMAD.WIDE.U32 R2, R2, 0x28, R6 ;  /* 0x0000002802027825 */ /* 0x001fca00078e0006 */
[----:B------:R-:W3:Y:S04]  /*0210*/  LDG.E.64 R26, desc[UR36][R2.64] ;  /* 0x00000024021a7981 */ /* 0x000ee8000c1e1b00 */
[----:B--2---:R-:W3:Y:S01]  /*0220*/  LDG.E.64 R4, desc[UR36][R4.64] ;  /* 0x0000002404047981 */ /* 0x004ee2000c1e1b00 */
[----:B------:R-:W-:Y:S01]  /*0230*/  BSSY.RECONVERGENT B0, `(.L_x_1) ;  /* 0x0000005000007945 */ /* 0x000fe20003800200 */
[----:B------:R-:W-:Y:S01]  /*0240*/  MOV R0, 0x280 ;  /* 0x0000028000007802 */ /* 0x000fe20000000f00 */
[----:B---3--:R-:W-:-:S08]  /*0250*/  DADD R26, R26, -R4 ;  /* 0x000000001a1a7229 */ /* 0x008fd00000000804 */
[----:B-1----:R-:W-:-:S11]  /*0260*/  DADD R12, -RZ, |R26| ;  /* 0x00000000ff0c7229 */ /* 0x002fd6000000051a */
[----:B-----5:R-:W-:Y:S05]  /*0270*/  CALL.REL.NOINC `($_Z14getDistanceGPUPA5_dPdS1_$__internal_accurate_pow) ;  /* 0x0000001400347944 */ /* 0x020fea0003c00000 */
[----:B------:R-:W-:Y:S05]  /*0280*/  BSYNC.RECONVERGENT B0 ;  /* 0x0000000000007941 */ /* 0x000fea0003800200 */
.L_x_1:
[C---:B------:R-:W-:Y:S01]  /*0290*/  DADD R6, R26.reuse, 2 ;  /* 0x400000001a067429 */ /* 0x040fe20000000000 */
[----:B------:R-:W-:Y:S01]  /*02a0*/  BSSY.RECONVERGENT B0, `(.L_x_2) ;  /* 0x000000d000007945 */ /* 0x000fe20003800200 */
[----:B------:R-:W-:-:S06]  /*02b0*/  DSETP.NEU.AND P0, PT, R26, RZ, PT ;  /* 0x000000ff1a00722a */ /* 0x000fcc0003f0d000 */
[----:B------:R-:W-:Y:S02]  /*02c0*/  FSEL R10, R5, RZ, P0 ;  /* 0x000000ff050a7208 */ /* 0x000fe40000000000 */
[----:B------:R-:W-:Y:S02]  /*02d0*/  LOP3.LUT R6, R7, 0x7ff00000, RZ, 0xc0, !PT ;  /* 0x7ff0000007067812 */ /* 0x000fe400078ec0ff */
[----:B------:R-:W-:Y:S02]  /*02e0*/  FSEL R11, R4, RZ, P0 ;  /* 0x000000ff040b7208 */ /* 0x000fe40000000000 */
[----:B------:R-:W-:-:S13]  /*02f0*/  ISETP.NE.AND P1, PT, R6, 0x7ff00000, PT ;  /* 0x7ff000000600780c */ /* 0x000fda0003f25270 */
[----:B------:R-:W-:Y:S05]  /*0300*/  @P1 BRA `(.L_x_3) ;  /* 0x0000000000181947 */ /* 0x000fea0003800000 */
[----:B------:R-:W-:-:S14]  /*0310*/  DSETP.NAN.AND P0, PT, R26, R26, PT ;  /* 0x0000001a1a00722a */ /* 0x000fdc0003f08000 */
[----:B------:R-:W-:Y:S01]  /*0320*/  @P0 DADD R10, R26, 2 ;  /* 0x400000001a0a0429 */ /* 0x000fe20000000000 */
[----:B------:R-:W-:Y:S10]  /*0330*/  @P0 BRA `(.L_x_3) ;  /* 0x00000000000c0947 */ /* 0x000ff40003800000 */
[----:B------:R-:W-:-:S14]  /*0340*/  DSETP.NEU.AND P0, PT, |R26|, +INF , PT ;  /* 0x7ff000001a00742a */ /* 0x000fdc0003f0d200 */
[----:B------:R-:W-:Y:S01]  /*0350*/  @!P0 MOV R10, 0x0 ;  /* 0x00000000000a8802 */ /* 0x000fe20000000f00 */
[----:B------:R-:W-:-:S07]  /*0360*/  @!P0 IMAD.MOV.U32 R11, RZ, RZ, 0x7ff00000 ;  /* 0x7ff00000ff0b8424 */ /* 0x000fce00078e00ff */
.L_x_3:
[----:B------:R-:W-:Y:S05]  /*0370*/  BSYNC.RECONVERGENT B0 ;  /* 0x0000000000007941 */ /* 0x000fea0003800200 */
.L_x_2:
[----:B------:R-:W0:Y:S01]  /*0380*/  MUFU.RSQ64H R9, R11 ;  /* 0x0000000b00097308 */ /* 0x000e220000001c00 */
[----:B------:R-:W-:Y:S01]  /*0390*/  VIADD R8, R11, 0xfcb00000 ;  /* 0xfcb000000b087836 */ /* 0x000fe20000000000 */
[----:B------:R-:W-:Y:S01]  /*03a0*/  BSSY.RECONVERGENT B0, `(.L_x_4) ;  /* 0x000001b000007945 */ /* 0x000fe20003800200 */
[----:B------:R-:W-:Y:S01]  /*03b0*/  IMAD.MOV.U32 R6, RZ, RZ, 0x0 ;  /* 0x00000000ff067424 */ /* 0x000fe200078e00ff */
[----:B------:R-:W-:Y:S01]  /*03c0*/  DSETP.NEU.AND P0, PT, R26, 1, PT ;  /* 0x3ff000001a00742a */ /* 0x000fe20003f0d000 */
[----:B------:R-:W-:Y:S01]  /*03d0*/  IMAD.MOV.U32 R7, RZ, RZ, 0x3fd80000 ;  /* 0x3fd80000ff077424 */ /* 0x000fe200078e00ff */
[----:B------:R-:W-:Y:S01]  /*03e0*/  ISETP.GE.U32.AND P1, PT, R8, 0x7ca00000, PT ;  /* 0x7ca000000800780c */ /* 0x000fe20003f26070 */
[----:B0-----:R-:W-:-:S08]  /*03f0*/  DMUL R4, R8, R8 ;  /* 0x0000000808047228 */ /* 0x001fd00000000000 */
[----:B------:R-:W-:-:S08]  /*0400*/  DFMA R4, -R4, R10, 1 ;  /* 0x3ff000000404742b */ /* 0x000fd0000000010a */
[----:B------:R-:W-:Y:S02]  /*0410*/  DFMA R6, R4, R6, 0.5 ;  /* 0x3fe000000406742b */ /* 0x000fe40000000006 */
[----:B------:R-:W-:-:S08]  /*0420*/  DMUL R4, R8, R4 ;  /* 0x0000000408047228 */ /* 0x000fd00000000000 */
[----:B------:R-:W-:-:S08]  /*0430*/  DFMA R12, R6, R4, R8 ;  /* 0x00000004060c722b */ /* 0x000fd00000000008 */
[----:B------:R-:W-:Y:S02]  /*0440*/  DMUL R14, R12, R10 ;  /* 0x0000000a0c0e7228 */ /* 0x000fe40000000000 */
[----:B------:R-:W-:Y:S01]  /*0450*/  IADD3 R7, PT, PT, R13, -0x100000, RZ ;  /* 0xfff000000d077810 */ /* 0x000fe20007ffe0ff */
[----:B------:R-:W-:-:S05]  /*0460*/  IMAD.MOV.U32 R6, RZ, RZ, R12 ;  /* 0x000000ffff067224 */ /* 0x000fca00078e000c */
[----:B------:R-:W-:-:S08]  /*0470*/  DFMA R18, R14, -R14, R10 ;  /* 0x8000000e0e12722b */ /* 0x000fd0000000000a */
[----:B------:R-:W-:Y:S01]  /*0480*/  DFMA R4, R18, R6, R14 ;  /* 0x000000061204722b */ /* 0x000fe2000000000e */
[----:B------:R-:W-:Y:S10]  /*0490*/  @!P1 BRA `(.L_x_5) ;  /* 0x00000000002c9947 */ /* 0x000ff40003800000 */
[----:B------:R-:W-:Y:S01]  /*04a0*/  IMAD.MOV.U32 R6, RZ, RZ, R12 ;  /* 0x000000ffff067224 */ /* 0x000fe200078e000c */
[----:B------:R-:W-:Y:S01]  /*04b0*/  MOV R0, 0x530 ;  /* 0x0000053000007802 */ /* 0x000fe20000000f00 */
[----:B------:R-:W-:Y:S01]  /*04c0*/  IMAD.MOV.U32 R4, RZ, RZ, R10 ;  /* 0x000000ffff047224 */ /* 0x000fe200078e000a */
[----:B------:R-:W-:Y:S01]  /*04d0*/  MOV R10, R18 ;  /* 0x00000012000a7202 */ /* 0x000fe20000000f00 */
[----:B------:R-:W-:Y:S02]  /*04e0*/  IMAD.MOV.U32 R5, RZ, RZ, R11 ;  /* 0x000000ffff057224 */ /* 0x000fe400078e000b */
[----:B------:R-:W-:Y:S02]  /*04f0*/  IMAD.MOV.U32 R11, RZ, RZ, R19 ;  /* 0x000000ffff0b7224 */ /* 0x000fe400078e0013 */
[----:B------:R-:W-:Y:S02]  /*0500*/  IMAD.MOV.U32 R12, RZ, RZ, R14 ;  /* 0x000000ffff0c7224 */ /* 0x000fe400078e000e */
[----:B------:R-:W-:-:S07]  /*0510*/  IMAD.MOV.U32 R13, RZ, RZ, R15 ;  /* 0x000000ffff0d7224 */ /* 0x000fce00078e000f */
[----:B------:R-:W-:Y:S05]  /*0520*/  CALL.REL.NOINC `($__internal_0_$__cuda_sm20_dsqrt_rn_f64_mediumpath_v1) ;  /* 0x0000000c00d87944 */ /* 0x000fea0003c00000 */
[----:B------:R-:W-:Y:S01]  /*0530*/  IMAD.MOV.U32 R4, RZ, RZ, R6 ;  /* 0x000000ffff047224 */ /* 0x000fe200078e0006 */
[----:B------:R-:W-:-:S07]  /*0540*/  MOV R5, R7 ;  /* 0x0000000700057202 */ /* 0x000fce0000000f00 */
.L_x_5:
[----:B------:R-:W-:Y:S05]  /*0550*/  BSYNC.RECONVERGENT B0 ;  /* 0x0000000000007941 */ /* 0x000fea0003800200 */
.L_x_4:
[----:B------:R-:W0:Y:S01]  /*0560*/  LDC.64 R6, c[0x0][0x388] ;  /* 0x0000e200ff067b82 */ /* 0x000e220000000a00 */
[----:B------:R-:W-:Y:S02]  /*0570*/  FSEL R4, R4, RZ, P0 ;  /* 0x000000ff04047208 */ /* 0x000fe40000000000 */
[----:B------:R-:W-:-:S06]  /*0580*/  FSEL R5, R5, 1.875, P0 ;  /* 0x3ff0000005057808 */ /* 0x000fcc0000000000 */
[----:B------:R-:W-:-:S07]  /*0590*/  DADD R24, R24, R4 ;  /* 0x0000000018187229 */ /* 0x000fce0000000004 */
[----:B------:R1:W-:Y:S04]  /*05a0*/  STG.E.64 desc[UR36][R16.64], R24 ;  /* 0x0000001810007986 */ /* 0x0003e8000c101b24 */
[----:B------:R-:W2:Y:S04]  /*05b0*/  LDG.E.64 R26, desc[UR36][R2.64+0x8] ;  /* 0x00000824021a7981 */ /* 0x000ea8000c1e1b00 */
[----:B0-----:R-:W2:Y:S01]  /*05c0*/  LDG.E.64 R4, desc[UR36][R6.64+0x8] ;  /* 0x0000082406047981 */ /* 0x001ea2000c1e1b00 */
[----:B------:R-:W-:Y:S01]  /*05d0*/  BSSY.RECONVERGENT B0, `(.L_x_6) ;  /* 0x0000005000007945 */ /* 0x000fe20003800200 */
[----:B------:R-:W-:Y:S01]  /*05e0*/  MOV R0, 0x620 ;  /* 0x0000062000007802 */ /* 0x000fe20000000f00 */
[----:B--2---:R-:W-:-:S08]  /*05f0*/  DADD R26, R26, -R4 ;  /* 0x000000001a1a7229 */ /* 0x004fd00000000804 */
[----:B-1----:R-:W-:-:S11]  /*0600*/  DADD R12, -RZ, |R26| ;  /* 0x00000000ff0c7229 */ /* 0x002fd6000000051a */
[----:B------:R-:W-:Y:S05]  /*0610*/  CALL.REL.NOINC `($_Z14getDistanceGPUPA5_dPdS1_$__internal_accurate_pow) ;  /* 0x00000010004c7944 */ /* 0x000fea0003c00000 */
[----:B------:R-:W-:Y:S05]  /*0620*/  BSYNC.RECONVERGENT B0 ;  /* 0x0000000000007941 */ /* 0x000fea0003800200 */
.L_x_6:
        /* <DEDUP_REMOVED lines=9> */
[----:B------:R-:W-:Y:S05]  /*06c0*/  @P0 BRA `(.L_x_9) ;  /* 0x0000000000140947 */ /* 0x000fea0003800000 */
[----:B------:R-:W-:-:S14]  /*06d0*/  DSETP.NEU.AND P0, PT, |R26|, +INF , PT ;  /* 0x7ff000001a00742a */ /* 0x000fdc0003f0d200 */
[----:B------:R-:W-:Y:S05]  /*06e0*/  @P0 BRA `(.L_x_8) ;  /* 0x0000000000100947 */ /* 0x000fea0003800000 */
[----:B------:R-:W-:Y:S02]  /*06f0*/  IMAD.MOV.U32 R10, RZ, RZ, 0x0 ;  /* 0x00000000ff0a7424 */ /* 0x000fe400078e00ff */
[----:B------:R-:W-:Y:S01]  /*0700*/  IMAD.MOV.U32 R11, RZ, RZ, 0x7ff00000 ;  /* 0x7ff00000ff0b7424 */ /* 0x000fe200078e00ff */
[----:B------:R-:W-:Y:S06]  /*0710*/  BRA `(.L_x_8) ;  /* 0x0000000000047947 */ /* 0x000fec0003800000 */
.L_x_9:
[----:B------:R-:W-:-:S11]  /*0720*/  DADD R10, R26, 2 ;  /* 0x400000001a0a7429 */ /* 0x000fd60000000000 */
.L_x_8:
[----:B------:R-:W-:Y:S05]  /*0730*/  BSYNC.RECONVERGENT B0 ;  /* 0x0000000000007941 */ /* 0x000fea0003800200 */
.L_x_7:
[----:B------:R-:W0:Y:S01]  /*0740*/  MUFU.RSQ64H R9, R11 ;  /* 0x0000000b00097308 */ /* 0x000e220000001c00 */
[----:B------:R-:W-:Y:S01]  /*0750*/  VIADD R8, R11, 0xfcb00000 ;  /* 0xfcb000000b087836 */ /* 0x000fe20000000000 */
[----:B------:R-:W-:Y:S01]  /*0760*/  MOV R7, 0x3fd80000 ;  /* 0x3fd8000000077802 */ /* 0x000fe20000000f00 */
[----:B------:R-:W-:Y:S01]  /*0770*/  IMAD.MOV.U32 R6, RZ, RZ, 0x0 ;  /* 0x00000000ff067424 */ /* 0x000fe200078e00ff */
[----:B------:R-:W-:Y:S01]  /*0780*/  BSSY.RECONVERGENT B0, `(.L_x_10) ;  /* 0x0000019000007945 */ /* 0x000fe20003800200 */
[----:B------:R-:W-:Y:S01]  /*0790*/  DSETP.NEU.AND P0, PT, R26, 1, PT ;  /* 0x3ff000001a00742a */ /* 0x000fe20003f0d000 */
[----:B------:R-:W-:Y:S01]  /*07a0*/  ISETP.GE.U32.AND P1, PT, R8, 0x7ca00000, PT ;  /* 0x7ca000000800780c */ /* 0x000fe20003f26070 */
[----:B0-----:R-:W-:-:S08]  /*07b0*/  DMUL R4, R8, R8 ;  /* 0x0000000808047228 */ /* 0x001fd00000000000 */
[----:B------:R-:W-:-:S08]  /*07c0*/  DFMA R4, -R4, R10, 1 ;  /* 0x3ff000000404742b */ /* 0x000fd0000000010a */
[----:B------:R-:W-:Y:S02]  /*07d0*/  DFMA R6, R4, R6, 0.5 ;  /* 0x3fe000000406742b */ /* 0x000fe40000000006 */
[----:B------:R-:W-:-:S08]  /*07e0*/  DMUL R4, R8, R4 ;  /* 0x0000000408047228 */ /* 0x000fd00000000000 */
[----:B------:R-:W-:-:S08]  /*07f0*/  DFMA R12, R6, R4, R8 ;  /* 0x00000004060c722b */ /* 0x000fd00000000008 */
[----:B------:R-:W-:Y:S02]  /*0800*/  DMUL R14, R12, R10 ;  /* 0x0000000a0c0e7228 */ /* 0x000fe40000000000 */
[----:B------:R-:W-:Y:S02]  /*0810*/  VIADD R7, R13, 0xfff00000 ;  /* 0xfff000000d077836 */ /* 0x000fe40000000000 */
[----:B------:R-:W-:-:S04]  /*0820*/  IMAD.MOV.U32 R6, RZ, RZ, R12 ;  /* 0x000000ffff067224 */ /* 0x000fc800078e000c */
[----:B------:R-:W-:-:S08]  /*0830*/  DFMA R18, R14, -R14, R10 ;  /* 0x8000000e0e12722b */ /* 0x000fd0000000000a */
[----:B------:R-:W-:Y:S01]  /*0840*/  DFMA R4, R18, R6, R14 ;  /* 0x000000061204722b */ /* 0x000fe2000000000e */
[----:B------:R-:W-:Y:S10]  /*0850*/  @!P1 BRA `(.L_x_11) ;  /* 0x00000000002c9947 */ /* 0x000ff40003800000 */
[----:B------:R-:W-:Y:S01]  /*0860*/  IMAD.MOV.U32 R6, RZ, RZ, R12 ;  /* 0x000000ffff067224 */ /* 0x000fe200078e000c */
[----:B------:R-:W-:Y:S01]  /*0870*/  MOV R5, R11 ;  /* 0x0000000b00057202 */ /* 0x000fe20000000f00 */
[----:B------:R-:W-:Y:S01]  /*0880*/  IMAD.MOV.U32 R4, RZ, RZ, R10 ;  /* 0x000000ffff047224 */ /* 0x000fe200078e000a */
[----:B------:R-:W-:Y:S01]  /*0890*/  MOV R0, 0x8f0 ;  /* 0x000008f000007802 */ /* 0x000fe20000000f00 */
[----:B------:R-:W-:Y:S02]  /*08a0*/  IMAD.MOV.U32 R10, RZ, RZ, R18 ;  /* 0x000000ffff0a7224 */ /* 0x000fe400078e0012 */
[----:B------:R-:W-:Y:S02]  /*08b0*/  IMAD.MOV.U32 R11, RZ, RZ, R19 ;  /* 0x000000ffff0b7224 */ /* 0x000fe400078e0013 */
[----:B------:R-:W-:Y:S02]  /*08c0*/  IMAD.MOV.U32 R12, RZ, RZ, R14 ;  /* 0x000000ffff0c7224 */ /* 0x000fe400078e000e */
[----:B------:R-:W-:-:S07]  /*08d0*/  IMAD.MOV.U32 R13, RZ, RZ, R15 ;  /* 0x000000ffff0d7224 */ /* 0x000fce00078e000f */
[----:B------:R-:W-:Y:S05]  /*08e0*/  CALL.REL.NOINC `($__internal_0_$__cuda_sm20_dsqrt_rn_f64_mediumpath_v1) ;  /* 0x0000000800e87944 */ /* 0x000fea0003c00000 */
[----:B------:R-:W-:Y:S01]  /*08f0*/  MOV R4, R6 ;  /* 0x0000000600047202 */ /* 0x000fe20000000f00 */
[----:B------:R-:W-:-:S07]  /*0900*/  IMAD.MOV.U32 R5, RZ, RZ, R7 ;  /* 0x000000ffff057224 */ /* 0x000fce00078e0007 */
.L_x_11:
[----:B------:R-:W-:Y:S05]  /*0910*/  BSYNC.RECONVERGENT B0 ;  /* 0x0000000000007941 */ /* 0x000fea0003800200 */
.L_x_10:
        /* <DEDUP_REMOVED lines=13> */
.L_x_12:
        /* <DEDUP_REMOVED lines=15> */
.L_x_15:
[----:B------:R-:W-:-:S11]  /*0ae0*/  DADD R10, R26, 2 ;  /* 0x400000001a0a7429 */ /* 0x000fd60000000000 */
.L_x_14:
[----:B------:R-:W-:Y:S05]  /*0af0*/  BSYNC.RECONVERGENT B0 ;  /* 0x0000000000007941 */ /* 0x000fea0003800200 */
.L_x_13:
[----:B------:R-:W0:Y:S01]  /*0b00*/  MUFU.RSQ64H R9, R11 ;  /* 0x0000000b00097308 */ /* 0x000e220000001c00 */
[----:B------:R-:W-:Y:S01]  /*0b10*/  IADD3 R8, PT, PT, R11, -0x3500000, RZ ;  /* 0xfcb000000b087810 */ /* 0x000fe20007ffe0ff */
[----:B------:R-:W-:Y:S01]  /*0b20*/  IMAD.MOV.U32 R6, RZ, RZ, 0x0 ;  /* 0x00000000ff067424 */ /* 0x000fe200078e00ff */
[----:B------:R-:W-:Y:S01]  /*0b30*/  BSSY.RECONVERGENT B0, `(.L_x_16) ;  /* 0x000001a000007945 */ /* 0x000fe20003800200 */
[----:B------:R-:W-:Y:S01]  /*0b40*/  IMAD.MOV.U32 R7, RZ, RZ, 0x3fd80000 ;  /* 0x3fd80000ff077424 */ /* 0x000fe200078e00ff */
[----:B------:R-:W-:Y:S01]  /*0b50*/  ISETP.GE.U32.AND P1, PT, R8, 0x7ca00000, PT ;  /* 0x7ca000000800780c */ /* 0x000fe20003f26070 */
[----:B------:R-:W-:Y:S02]  /*0b60*/  DSETP.NEU.AND P0, PT, R26, 1, PT ;  /* 0x3ff000001a00742a */ /* 0x000fe40003f0d000 */
[----:B0-----:R-:W-:-:S08]  /*0b70*/  DMUL R4, R8, R8 ;  /* 0x0000000808047228 */ /* 0x001fd00000000000 */
[----:B------:R-:W-:-:S08]  /*0b80*/  DFMA R4, -R4, R10, 1 ;  /* 0x3ff000000404742b */ /* 0x000fd0000000010a */
[----:B------:R-:W-:Y:S02]  /*0b90*/  DFMA R6, R4, R6, 0.5 ;  /* 0x3fe000000406742b */ /* 0x000fe40000000006 */
[----:B------:R-:W-:-:S08]  /*0ba0*/  DMUL R4, R8, R4 ;  /* 0x0000000408047228 */ /* 0x000fd00000000000 */
[----:B------:R-:W-:-:S08]  /*0bb0*/  DFMA R12, R6, R4, R8 ;  /* 0x00000004060c722b */ /* 0x000fd00000000008 */
[----:B------:R-:W-:Y:S02]  /*0bc0*/  DMUL R14, R12, R10 ;  /* 0x0000000a0c0e7228 */ /* 0x000fe40000000000 */
[----:B------:R-:W-:Y:S01]  /*0bd0*/  VIADD R7, R13, 0xfff00000 ;  /* 0xfff000000d077836 */ /* 0x000fe20000000000 */
[----:B------:R-:W-:-:S05]  /*0be0*/  MOV R6, R12 ;  /* 0x0000000c00067202 */ /* 0x000fca0000000f00 */
        /* <DEDUP_REMOVED lines=12> */
[----:B------:R-:W-:Y:S01]  /*0cb0*/  MOV R4, R6 ;  /* 0x0000000600047202 */ /* 0x000fe20000000f00 */
[----:B------:R-:W-:-:S07]  /*0cc0*/  IMAD.MOV.U32 R5, RZ, RZ, R7 ;  /* 0x000000ffff057224 */ /* 0x000fce00078e0007 */
.L_x_17:
[----:B------:R-:W-:Y:S05]  /*0cd0*/  BSYNC.RECONVERGENT B0 ;  /* 0x0000000000007941 */ /* 0x000fea0003800200 */
.L_x_16:
        /* <DEDUP_REMOVED lines=13> */
.L_x_18:
        /* <DEDUP_REMOVED lines=15> */
.L_x_21:
[----:B------:R-:W-:-:S11]  /*0ea0*/  DADD R10, R26, 2 ;  /* 0x400000001a0a7429 */ /* 0x000fd60000000000 */
.L_x_20:
[----:B------:R-:W-:Y:S05]  /*0eb0*/  BSYNC.RECONVERGENT B0 ;  /* 0x0000000000007941 */ /* 0x000fea0003800200 */
.L_x_19:
        /* <DEDUP_REMOVED lines=29> */
.L_x_23:
[----:B------:R-:W-:Y:S05]  /*1090*/  BSYNC.RECONVERGENT B0 ;  /* 0x0000000000007941 */ /* 0x000fea0003800200 */
.L_x_22:
        /* <DEDUP_REMOVED lines=13> */
.L_x_24:
[C---:B------:R-:W-:Y:S01]  /*1170*/  DADD R2, R26.reuse, 2 ;  /* 0x400000001a027429 */ /* 0x040fe20000000000 */
[----:B------:R-:W-:Y:S01]  /*1180*/  BSSY.RECONVERGENT B0, `(.L_x_25) ;  /* 0x000000f000007945 */ /* 0x000fe20003800200 */
[----:B------:R-:W-:-:S08]  /*1190*/  DSETP.NEU.AND P0, PT, R26, RZ, PT ;  /* 0x000000ff1a00722a */ /* 0x000fd00003f0d000 */
[----:B------:R-:W-:Y:S02]  /*11a0*/  LOP3.LUT R2, R3, 0x7ff00000, RZ, 0xc0, !PT ;  /* 0x7ff0000003027812 */ /* 0x000fe400078ec0ff */
[----:B------:R-:W-:Y:S02]  /*11b0*/  FSEL R3, R4, RZ, P0 ;  /* 0x000000ff04037208 */ /* 0x000fe40000000000 */
[----:B------:R-:W-:Y:S02]  /*11c0*/  ISETP.NE.AND P1, PT, R2, 0x7ff00000, PT ;  /* 0x7ff000000200780c */ /* 0x000fe40003f25270 */
[----:B------:R-:W-:-:S11]  /*11d0*/  FSEL R2, R5, RZ, P0 ;  /* 0x000000ff05027208 */ /* 0x000fd60000000000 */
        /* <DEDUP_REMOVED lines=8> */
.L_x_27:
[----:B------:R-:W-:-:S11]  /*1260*/  DADD R2, R26, 2 ;  /* 0x400000001a027429 */ /* 0x000fd60000000000 */
.L_x_26:
[----:B------:R-:W-:Y:S05]  /*1270*/  BSYNC.RECONVERGENT B0 ;  /* 0x0000000000007941 */ /* 0x000fea0003800200 */
.L_x_25:
        /* <DEDUP_REMOVED lines=23> */
[----:B------:R-:W-:-:S07]  /*13f0*/  IMAD.MOV.U32 R11, RZ, RZ, R15 ;  /* 0x000000ffff0b7224 */ /* 0x000fce00078e000f */
[----:B------:R-:W-:Y:S05]  /*1400*/  CALL.REL.NOINC `($__internal_0_$__cuda_sm20_dsqrt_rn_f64_mediumpath_v1) ;  /* 0x0000000000207944 */ /* 0x000fea0003c00000 */
[----:B------:R-:W-:Y:S02]  /*1410*/  IMAD.MOV.U32 R4, RZ, RZ, R6 ;  /* 0x000000ffff047224 */ /* 0x000fe400078e0006 */
[----:B------:R-:W-:-:S07]  /*1420*/  IMAD.MOV.U32 R5, RZ, RZ, R7 ;  /* 0x000000ffff057224 */ /* 0x000fce00078e0007 */
.L_x_29:
[----:B------:R-:W-:Y:S05]  /*1430*/  BSYNC.RECONVERGENT B0 ;  /* 0x0000000000007941 */ /* 0x000fea0003800200 */
.L_x_28:
[----:B------:R-:W-:Y:S02]  /*1440*/  FSEL R2, R4, RZ, P0 ;  /* 0x000000ff04027208 */ /* 0x000fe40000000000 */
[----:B------:R-:W-:-:S06]  /*1450*/  FSEL R3, R5, 1.875, P0 ;  /* 0x3ff0000005037808 */ /* 0x000fcc0000000000 */
[----:B------:R-:W-:-:S07]  /*1460*/  DADD R24, R24, R2 ;  /* 0x0000000018187229 */ /* 0x000fce0000000002 */
[----:B------:R-:W-:Y:S01]  /*1470*/  STG.E.64 desc[UR36][R16.64], R24 ;  /* 0x0000001810007986 */ /* 0x000fe2000c101b24 */
[----:B------:R-:W-:Y:S05]  /*1480*/  EXIT ;  /* 0x000000000000794d */ /* 0x000fea0003800000 */
        .weak           $__internal_0_$__cuda_sm20_dsqrt_rn_f64_mediumpath_v1
        .type           $__internal_0_$__cuda_sm20_dsqrt_rn_f64_mediumpath_v1,@function
        .size           $__internal_0_$__cuda_sm20_dsqrt_rn_f64_mediumpath_v1,($_Z14getDistanceGPUPA5_dPdS1_$__internal_accurate_pow - $__internal_0_$__cuda_sm20_dsqrt_rn_f64_mediumpath_v1)
$__internal_0_$__cuda_sm20_dsqrt_rn_f64_mediumpath_v1:
[----:B------:R-:W-:Y:S01]  /*1490*/  ISETP.GE.U32.AND P1, PT, R8, -0x3400000, PT ;  /* 0xfcc000000800780c */ /* 0x000fe20003f26070 */
[----:B------:R-:W-:Y:S01]  /*14a0*/  BSSY.RECONVERGENT B1, `(.L_x_30) ;  /* 0x0000025000017945 */ /* 0x000fe20003800200 */
[----:B------:R-:W-:Y:S01]  /*14b0*/  MOV R14, R4 ;  /* 0x00000004000e7202 */ /* 0x000fe20000000f00 */
[----:B------:R-:W-:-:S10]  /*14c0*/  IMAD.MOV.U32 R15, RZ, RZ, R5 ;  /* 0x000000ffff0f7224 */ /* 0x000fd400078e0005 */
[----:B------:R-:W-:Y:S05]  /*14d0*/  @!P1 BRA `(.L_x_31) ;  /* 0x0000000000209947 */ /* 0x000fea0003800000 */
[----:B------:R-:W-:-:S10]  /*14e0*/  DFMA.RM R4, R10, R6, R12 ;  /* 0x000000060a04722b */ /* 0x000fd4000000400c */
[----:B------:R-:W-:-:S05]  /*14f0*/  IADD3 R8, P1, PT, R4, 0x1, RZ ;  /* 0x0000000104087810 */ /* 0x000fca0007f3e0ff */
[----:B------:R-:W-:-:S06]  /*1500*/  IMAD.X R9, RZ, RZ, R5, P1 ;  /* 0x000000ffff097224 */ /* 0x000fcc00008e0605 */
[----:B------:R-:W-:-:S08]  /*1510*/  DFMA.RP R6, -R4, R8, R14 ;  /* 0x000000080406722b */ /* 0x000fd0000000810e */
[----:B------:R-:W-:-:S06]  /*1520*/  DSETP.GT.AND P1, PT, R6, RZ, PT ;  /* 0x000000ff0600722a */ /* 0x000fcc0003f24000 */
[----:B------:R-:W-:Y:S02]  /*1530*/  FSEL R4, R8, R4, P1 ;  /* 0x0000000408047208 */ /* 0x000fe40000800000 */
[----:B------:R-:W-:Y:S01]  /*1540*/  FSEL R5, R9, R5, P1 ;  /* 0x0000000509057208 */ /* 0x000fe20000800000 */
[----:B------:R-:W-:Y:S06]  /*1550*/  BRA `(.L_x_32) ;  /* 0x0000000000647947 */ /* 0x000fec0003800000 */
.L_x_31:
[----:B------:R-:W-:-:S14]  /*1560*/  DSETP.NE.AND P1, PT, R14, RZ, PT ;  /* 0x000000ff0e00722a */ /* 0x000fdc0003f25000 */
[----:B------:R-:W-:Y:S05]  /*1570*/  @!P1 BRA `(.L_x_33) ;  /* 0x0000000000589947 */ /* 0x000fea0003800000 */
[----:B------:R-:W-:-:S13]  /*1580*/  ISETP.GE.AND P1, PT, R15, RZ, PT ;  /* 0x000000ff0f00720c */ /* 0x000fda0003f26270 */
[----:B------:R-:W-:Y:S01]  /*1590*/  @!P1 IMAD.MOV.U32 R4, RZ, RZ, 0x0 ;  /* 0x00000000ff049424 */ /* 0x000fe200078e00ff */
[----:B------:R-:W-:Y:S01]  /*15a0*/  @!P1 MOV R5, 0xfff80000 ;  /* 0xfff8000000059802 */ /* 0x000fe20000000f00 */
[----:B------:R-:W-:Y:S06]  /*15b0*/  @!P1 BRA `(.L_x_32) ;  /* 0x00000000004c9947 */ /* 0x000fec0003800000 */
[----:B------:R-:W-:-:S13]  /*15c0*/  ISETP.GT.AND P1, PT, R15, 0x7fefffff, PT ;  /* 0x7fefffff0f00780c */ /* 0x000fda0003f24270 */
[----:B------:R-:W-:Y:S05]  /*15d0*/  @P1 BRA `(.L_x_33) ;  /* 0x0000000000401947 */ /* 0x000fea0003800000 */
[----:B------:R-:W-:Y:S01]  /*15e0*/  DMUL R4, R14, 8.11296384146066816958e+31 ;  /* 0x469000000e047828 */ /* 0x000fe20000000000 */
[----:B------:R-:W-:Y:S02]  /*15f0*/  IMAD.MOV.U32 R6, RZ, RZ, RZ ;  /* 0x000000ffff067224 */ /* 0x000fe400078e00ff */
[----:B------:R-:W-:Y:S02]  /*1600*/  IMAD.MOV.U32 R10, RZ, RZ, 0x0 ;  /* 0x00000000ff0a7424 */ /* 0x000fe400078e00ff */
[----:B------:R-:W-:Y:S01]  /*1610*/  IMAD.MOV.U32 R11, RZ, RZ, 0x3fd80000 ;  /* 0x3fd80000ff0b7424 */ /* 0x000fe200078e00ff */
[----:B------:R-:W0:Y:S02]  /*1620*/  MUFU.RSQ64H R7, R5 ;  /* 0x0000000500077308 */ /* 0x000e240000001c00 */
[----:B0-----:R-:W-:-:S08]  /*1630*/  DMUL R8, R6, R6 ;  /* 0x0000000606087228 */ /* 0x001fd00000000000 */
[----:B------:R-:W-:-:S08]  /*1640*/  DFMA R8, R4, -R8, 1 ;  /* 0x3ff000000408742b */ /* 0x000fd00000000808 */
[----:B------:R-:W-:Y:S02]  /*1650*/  DFMA R10, R8, R10, 0.5 ;  /* 0x3fe00000080a742b */ /* 0x000fe4000000000a */
[----:B------:R-:W-:-:S08]  /*1660*/  DMUL R8, R6, R8 ;  /* 0x0000000806087228 */ /* 0x000fd00000000000 */
[----:B------:R-:W-:-:S08]  /*1670*/  DFMA R8, R10, R8, R6 ;  /* 0x000000080a08722b */ /* 0x000fd00000000006 */
[----:B------:R-:W-:Y:S02]  /*1680*/  DMUL R6, R4, R8 ;  /* 0x0000000804067228 */ /* 0x000fe40000000000 */
[----:B------:R-:W-:-:S06]  /*1690*/  IADD3 R9, PT, PT, R9, -0x100000, RZ ;  /* 0xfff0000009097810 */ /* 0x000fcc0007ffe0ff */
[----:B------:R-:W-:-:S08]  /*16a0*/  DFMA R10, R6, -R6, R4 ;  /* 0x80000006060a722b */ /* 0x000fd00000000004 */
[----:B------:R-:W-:-:S10]  /*16b0*/  DFMA R4, R8, R10, R6 ;  /* 0x0000000a0804722b */ /* 0x000fd40000000006 */
[----:B------:R-:W-:Y:S01]  /*16c0*/  VIADD R5, R5, 0xfcb00000 ;  /* 0xfcb0000005057836 */ /* 0x000fe20000000000 */
[----:B------:R-:W-:Y:S06]  /*16d0*/  BRA `(.L_x_32) ;  /* 0x0000000000047947 */ /* 0x000fec0003800000 */
.L_x_33:
[----:B------:R-:W-:-:S11]  /*16e0*/  DADD R4, R14, R14 ;  /* 0x000000000e047229 */ /* 0x000fd6000000000e */
.L_x_32:
[----:B------:R-:W-:Y:S05]  /*16f0*/  BSYNC.RECONVERGENT B1 ;  /* 0x0000000000017941 */ /* 0x000fea0003800200 */
.L_x_30:
[----:B------:R-:W-:Y:S01]  /*1700*/  IMAD.MOV.U32 R6, RZ, RZ, R4 ;  /* 0x000000ffff067224 */ /* 0x000fe200078e0004 */
[----:B------:R-:W-:Y:S01]  /*1710*/  MOV R4, R0 ;  /* 0x0000000000047202 */ /* 0x000fe20000000f00 */
[----:B------:R-:W-:Y:S02]  /*1720*/  IMAD.MOV.U32 R7, RZ, RZ, R5 ;  /* 0x000000ffff077224 */ /* 0x000fe400078e0005 */
[----:B------:R-:W-:-:S04]  /*1730*/  IMAD.MOV.U32 R5, RZ, RZ, 0x0 ;  /* 0x00000000ff057424 */ /* 0x000fc800078e00ff */
[----:B------:R-:W-:Y:S05]  /*1740*/  RET.REL.NODEC R4 `(_Z14getDistanceGPUPA5_dPdS1_) ;  /* 0xffffffe8042c7950 */ /* 0x000fea0003c3ffff */
        .type           $_Z14getDistanceGPUPA5_dPdS1_$__internal_accurate_pow,@function
        .size           $_Z14getDistanceGPUPA5_dPdS1_$__internal_accurate_pow,(.L_x_37 - $_Z14getDistanceGPUPA5_dPdS1_$__internal_accurate_pow)
$_Z14getDistanceGPUPA5_dPdS1_$__internal_accurate_pow:
[----:B------:R-:W-:Y:S01]  /*1750*/  ISETP.GT.U32.AND P0, PT, R13, 0xfffff, PT ;  /* 0x000fffff0d00780c */ /* 0x000fe20003f04070 */
[----:B------:R-:W-:Y:S01]  /*1760*/  IMAD.MOV.U32 R4, RZ, RZ, R13 ;  /* 0x000000ffff047224 */ /* 0x000fe200078e000d */
[----:B------:R-:W-:Y:S01]  /*1770*/  MOV R6, R12 ;  /* 0x0000000c00067202 */ /* 0x000fe20000000f00 */
[----:B------:R-:W-:Y:S01]  /*1780*/  IMAD.MOV.U32 R20, RZ, RZ, 0x41ad3b5a ;  /* 0x41ad3b5aff147424 */ /* 0x000fe200078e00ff */
[----:B------:R-:W-:Y:S01]  /*1790*/  MOV R8, RZ ;  /* 0x000000ff00087202 */ /* 0x000fe20000000f00 */
[----:B------:R-:W-:Y:S01]  /*17a0*/  IMAD.MOV.U32 R21, RZ, RZ, 0x3ed0f5d2 ;  /* 0x3ed0f5d2ff157424 */ /* 0x000fe200078e00ff */
[----:B------:R-:W-:Y:S01]  /*17b0*/  UMOV UR4, 0x7d2cafe2 ;  /* 0x7d2cafe200047882 */ /* 0x000fe20000000000 */
[----:B------:R-:W-:Y:S01]  /*17c0*/  UMOV UR5, 0x3eb0f5ff ;  /* 0x3eb0f5ff00057882 */ /* 0x000fe20000000000 */
[----:B------:R-:W-:Y:S01]  /*17d0*/  UMOV UR6, 0x3b39803f ;  /* 0x3b39803f00067882 */ /* 0x000fe20000000000 */
[----:B------:R-:W-:-:S04]  /*17e0*/  UMOV UR7, 0x3c7abc9e ;  /* 0x3c7abc9e00077882 */ /* 0x000fc80000000000 */
[----:B------:R-:W-:-:S10]  /*17f0*/  @!P0 DMUL R18, R12, 1.80143985094819840000e+16 ;  /* 0x435000000c128828 */ /* 0x000fd40000000000 */
[----:B------:R-:W-:Y:S02]  /*1800*/  @!P0 IMAD.MOV.U32 R4, RZ, RZ, R19 ;  /* 0x000000ffff048224 */ /* 0x000fe400078e0013 */
[----:B------:R-:W-:Y:S01]  /*1810*/  @!P0 IMAD.MOV.U32 R6, RZ, RZ, R18 ;  /* 0x000000ffff068224 */ /* 0x000fe200078e0012 */
[----:B------:R-:W-:Y:S02]  /*1820*/  SHF.R.U32.HI R18, RZ, 0x14, R13 ;  /* 0x00000014ff127819 */ /* 0x000fe4000001160d */
[----:B------:R-:W-:Y:S02]  /*1830*/  LOP3.LUT R4, R4, 0x800fffff, RZ, 0xc0, !PT ;  /* 0x800fffff04047812 */ /* 0x000fe400078ec0ff */
[----:B------:R-:W-:Y:S02]  /*1840*/  @!P0 LEA.HI R18, R19, 0xffffffca, RZ, 0xc ;  /* 0xffffffca13128811 */ /* 0x000fe400078f60ff */
[----:B------:R-:W-:-:S04]  /*1850*/  LOP3.LUT R7, R4, 0x3ff00000, RZ, 0xfc, !PT ;  /* 0x3ff0000004077812 */ /* 0x000fc800078efcff */
[----:B------:R-:W-:-:S13]  /*1860*/  ISETP.GE.U32.AND P1, PT, R7, 0x3ff6a09f, PT ;  /* 0x3ff6a09f0700780c */ /* 0x000fda0003f26070 */
[----:B------:R-:W-:-:S04]  /*1870*/  @P1 VIADD R5, R7, 0xfff00000 ;  /* 0xfff0000007051836 */ /* 0x000fc80000000000 */
[----:B------:R-:W-:-:S06]  /*1880*/  @P1 IMAD.MOV.U32 R7, RZ, RZ, R5 ;  /* 0x000000ffff071224 */ /* 0x000fcc00078e0005 */
[C---:B------:R-:W-:Y:S02]  /*1890*/  DADD R10, R6.reuse, 1 ;  /* 0x3ff00000060a7429 */ /* 0x040fe40000000000 */
[----:B------:R-:W-:-:S04]  /*18a0*/  DADD R6, R6, -1 ;  /* 0xbff0000006067429 */ /* 0x000fc80000000000 */
[----:B------:R-:W0:Y:S02]  /*18b0*/  MUFU.RCP64H R9, R11 ;  /* 0x0000000b00097308 */ /* 0x000e240000001800 */
[----:B0-----:R-:W-:-:S08]  /*18c0*/  DFMA R4, -R10, R8, 1 ;  /* 0x3ff000000a04742b */ /* 0x001fd00000000108 */
[----:B------:R-:W-:-:S08]  /*18d0*/  DFMA R4, R4, R4, R4 ;  /* 0x000000040404722b */ /* 0x000fd00000000004 */
[----:B------:R-:W-:-:S08]  /*18e0*/  DFMA R8, R8, R4, R8 ;  /* 0x000000040808722b */ /* 0x000fd00000000008 */
[----:B------:R-:W-:-:S08]  /*18f0*/  DMUL R4, R6, R8 ;  /* 0x0000000806047228 */ /* 0x000fd00000000000 */
[----:B------:R-:W-:-:S08]  /*1900*/  DFMA R4, R6, R8, R4 ;  /* 0x000000080604722b */ /* 0x000fd00000000004 */
[----:B------:R-:W-:-:S08]  /*1910*/  DMUL R14, R4, R4 ;  /* 0x00000004040e7228 */ /* 0x000fd00000000000 */
[----:B------:R-:W-:Y:S01]  /*1920*/  DFMA R10, R14, UR4, R20 ;  /* 0x000000040e0a7c2b */ /* 0x000fe20008000014 */
[----:B------:R-:W-:Y:S01]  /*1930*/  UMOV UR4, 0x75488a3f ;  /* 0x75488a3f00047882 */ /* 0x000fe20000000000 */
[----:B------:R-:W-:Y:S01]  /*1940*/  UMOV UR5, 0x3ef3b20a ;  /* 0x3ef3b20a00057882 */ /* 0x000fe20000000000 */
[----:B------:R-:W-:-:S05]  /*1950*/  DADD R20, R6, -R4 ;  /* 0x0000000006147229 */ /* 0x000fca0000000804 */
[----:B------:R-:W-:Y:S01]  /*1960*/  DFMA R10, R14, R10, UR4 ;  /* 0x000000040e0a7e2b */ /* 0x000fe2000800000a */
[----:B------:R-:W-:Y:S01]  /*1970*/  UMOV UR4, 0xe4faecd5 ;  /* 0xe4faecd500047882 */ /* 0x000fe20000000000 */
[----:B------:R-:W-:Y:S01]  /*1980*/  UMOV UR5, 0x3f1745cd ;  /* 0x3f1745cd00057882 */ /* 0x000fe20000000000 */
[----:B------:R-:W-:-:S05]  /*1990*/  DADD R22, R20, R20 ;  /* 0x0000000014167229 */ /* 0x000fca0000000014 */
[----:B------:R-:W-:Y:S01]  /*19a0*/  DFMA R10, R14, R10, UR4 ;  /* 0x000000040e0a7e2b */ /* 0x000fe2000800000a */
[----:B------:R-:W-:Y:S01]  /*19b0*/  UMOV UR4, 0x258a578b ;  /* 0x258a578b00047882 */ /* 0x000fe20000000000 */
[----:B------:R-:W-:Y:S01]  /*19c0*/  UMOV UR5, 0x3f3c71c7 ;  /* 0x3f3c71c700057882 */ /* 0x000fe20000000000 */
[----:B------:R-:W-:-:S05]  /*19d0*/  DFMA R22, R6, -R4, R22 ;  /* 0x800000040616722b */ /* 0x000fca0000000016 */
[----:B------:R-:W-:Y:S01]  /*19e0*/  DFMA R10, R14, R10, UR4 ;  /* 0x000000040e0a7e2b */ /* 0x000fe2000800000a */
[----:B------:R-:W-:Y:S01]  /*19f0*/  UMOV UR4, 0x9242b910 ;  /* 0x9242b91000047882 */ /* 0x000fe20000000000 */
[----:B------:R-:W-:Y:S01]  /*1a00*/  UMOV UR5, 0x3f624924 ;  /* 0x3f62492400057882 */ /* 0x000fe20000000000 */
[----:B------:R-:W-:-:S05]  /*1a10*/  DMUL R8, R8, R22 ;  /* 0x0000001608087228 */ /* 0x000fca0000000000 */
[----:B------:R-:W-:Y:S01]  /*1a20*/  DFMA R10, R14, R10, UR4 ;  /* 0x000000040e0a7e2b */ /* 0x000fe2000800000a */
[----:B------:R-:W-:Y:S01]  /*1a30*/  UMOV UR4, 0x99999dfb ;  /* 0x99999dfb00047882 */ /* 0x000fe20000000000 */
[----:B------:R-:W-:-:S06]  /*1a40*/  UMOV UR5, 0x3f899999 ;  /* 0x3f89999900057882 */ /* 0x000fcc0000000000 */
[----:B------:R-:W-:Y:S01]  /*1a50*/  DFMA R20, R14, R10, UR4 ;  /* 0x000000040e147e2b */ /* 0x000fe2000800000a */
[----:B------:R-:W-:Y:S01]  /*1a60*/  UMOV UR4, 0x55555555 ;  /* 0x5555555500047882 */ /* 0x000fe20000000000 */
[----:B------:R-:W-:Y:S01]  /*1a70*/  UMOV UR5, 0x3fb55555 ;  /* 0x3fb5555500057882 */ /* 0x000fe20000000000 */
[----:B------:R-:W-:-:S05]  /*1a80*/  DMUL R10, R4, R4 ;  /* 0x00000004040a7228 */ /* 0x000fca0000000000 */
[----:B------:R-:W-:-:S03]  /*1a90*/  DFMA R6, R14, R20, UR4 ;  /* 0x000000040e067e2b */ /* 0x000fc60008000014 */
[----:B------:R-:W-:-:S05]  /*1aa0*/  DMUL R12, R4, R10 ;  /* 0x0000000a040c7228 */ /* 0x000fca0000000000 */
[----:B------:R-:W-:Y:S01]  /*1ab0*/  DADD R22, -R6, UR4 ;  /* 0x0000000406167e29 */ /* 0x000fe20008000100 */
[----:B------:R-:W-:Y:S01]  /*1ac0*/  UMOV UR4, 0xb9e7b0 ;  /* 0x00b9e7b000047882 */ /* 0x000fe20000000000 */
[----:B------:R-:W-:-:S06]  /*1ad0*/  UMOV UR5, 0x3c46a4cb ;  /* 0x3c46a4cb00057882 */ /* 0x000fcc0000000000 */
[----:B------:R-:W-:Y:S02]  /*1ae0*/  DFMA R14, R14, R20, R22 ;  /* 0x000000140e0e722b */ /* 0x000fe40000000016 */
[----:B------:R-:W-:Y:S01]  /*1af0*/  DFMA R20, R4, R4, -R10 ;  /* 0x000000040414722b */ /* 0x000fe2000000080a */
[----:B------:R-:W-:Y:S01]  /*1b00*/  VIADD R23, R9, 0x100000 ;  /* 0x0010000009177836 */ /* 0x000fe20000000000 */
[----:B------:R-:W-:-:S04]  /*1b10*/  MOV R22, R8 ;  /* 0x0000000800167202 */ /* 0x000fc80000000f00 */
[----:B------:R-:W-:Y:S01]  /*1b20*/  DADD R14, R14, -UR4 ;  /* 0x800000040e0e7e29 */ /* 0x000fe20008000000 */
[----:B------:R-:W-:Y:S01]  /*1b30*/  UMOV UR4, 0x80000000 ;  /* 0x8000000000047882 */ /* 0x000fe20000000000 */
[C---:B------:R-:W-:Y:S01]  /*1b40*/  DFMA R20, R4.reuse, R22, R20 ;  /* 0x000000160414722b */ /* 0x040fe20000000014 */
[----:B------:R-:W-:Y:S01]  /*1b50*/  UMOV UR5, 0x43300000 ;  /* 0x4330000000057882 */ /* 0x000fe20000000000 */
[----:B------:R-:W-:-:S08]  /*1b60*/  DFMA R22, R4, R10, -R12 ;  /* 0x0000000a0416722b */ /* 0x000fd0000000080c */
[----:B------:R-:W-:Y:S02]  /*1b70*/  DFMA R22, R8, R10, R22 ;  /* 0x0000000a0816722b */ /* 0x000fe40000000016 */
[----:B------:R-:W-:-:S06]  /*1b80*/  DADD R10, R6, R14 ;  /* 0x00000000060a7229 */ /* 0x000fcc000000000e */
[----:B------:R-:W-:Y:S02]  /*1b90*/  DFMA R20, R4, R20, R22 ;  /* 0x000000140414722b */ /* 0x000fe40000000016 */
[----:B------:R-:W-:Y:S02]  /*1ba0*/  DADD R22, R6, -R10 ;  /* 0x0000000006167229 */ /* 0x000fe4000000080a */
[----:B------:R-:W-:-:S06]  /*1bb0*/  DMUL R6, R10, R12 ;  /* 0x0000000c0a067228 */ /* 0x000fcc0000000000 */
[----:B------:R-:W-:Y:S02]  /*1bc0*/  DADD R14, R14, R22 ;  /* 0x000000000e0e7229 */ /* 0x000fe40000000016 */
[----:B------:R-:W-:-:S08]  /*1bd0*/  DFMA R22, R10, R12, -R6 ;  /* 0x0000000c0a16722b */ /* 0x000fd00000000806 */
[----:B------:R-:W-:-:S08]  /*1be0*/  DFMA R20, R10, R20, R22 ;  /* 0x000000140a14722b */ /* 0x000fd00000000016 */
[----:B------:R-:W-:-:S08]  /*1bf0*/  DFMA R14, R14, R12, R20 ;  /* 0x0000000c0e0e722b */ /* 0x000fd00000000014 */
[----:B------:R-:W-:-:S08]  /*1c00*/  DADD R12, R6, R14 ;  /* 0x00000000060c7229 */ /* 0x000fd0000000000e */
[--C-:B------:R-:W-:Y:S02]  /*1c10*/  DADD R10, R4, R12.reuse ;  /* 0x00000000040a7229 */ /* 0x100fe4000000000c */
[----:B------:R-:W-:-:S06]  /*1c20*/  DADD R6, R6, -R12 ;  /* 0x0000000006067229 */ /* 0x000fcc000000080c */
[----:B------:R-:W-:Y:S02]  /*1c30*/  DADD R4, R4, -R10 ;  /* 0x0000000004047229 */ /* 0x000fe4000000080a */
[----:B------:R-:W-:-:S06]  /*1c40*/  DADD R6, R14, R6 ;  /* 0x000000000e067229 */ /* 0x000fcc0000000006 */
[----:B------:R-:W-:-:S08]  /*1c50*/  DADD R4, R12, R4 ;  /* 0x000000000c047229 */ /* 0x000fd00000000004 */
[----:B------:R-:W-:Y:S01]  /*1c60*/  DADD R4, R6, R4 ;  /* 0x0000000006047229 */ /* 0x000fe20000000004 */
[C---:B------:R-:W-:Y:S02]  /*1c70*/  VIADD R6, R18.reuse, 0xfffffc01 ;  /* 0xfffffc0112067836 */ /* 0x040fe40000000000 */
[----:B------:R-:W-:Y:S02]  /*1c80*/  @P1 VIADD R6, R18, 0xfffffc02 ;  /* 0xfffffc0212061836 */ /* 0x000fe40000000000 */
[----:B------:R-:W-:-:S03]  /*1c90*/  IMAD.MOV.U32 R7, RZ, RZ, 0x43300000 ;  /* 0x43300000ff077424 */ /* 0x000fc600078e00ff */
[----:B------:R-:W-:Y:S01]  /*1ca0*/  DADD R8, R8, R4 ;  /* 0x0000000008087229 */ /* 0x000fe20000000004 */
[----:B------:R-:W-:-:S06]  /*1cb0*/  LOP3.LUT R6, R6, 0x80000000, RZ, 0x3c, !PT ;  /* 0x8000000006067812 */ /* 0x000fcc00078e3cff */
[----:B------:R-:W-:Y:S01]  /*1cc0*/  DADD R6, R6, -UR4 ;  /* 0x8000000406067e29 */ /* 0x000fe20008000000 */
[----:B------:R-:W-:Y:S01]  /*1cd0*/  UMOV UR4, 0xfefa39ef ;  /* 0xfefa39ef00047882 */ /* 0x000fe20000000000 */
[----:B------:R-:W-:Y:S01]  /*1ce0*/  DADD R12, R10, R8 ;  /* 0x000000000a0c7229 */ /* 0x000fe20000000008 */
[----:B------:R-:W-:-:S07]  /*1cf0*/  UMOV UR5, 0x3fe62e42 ;  /* 0x3fe62e4200057882 */ /* 0x000fce0000000000 */
[--C-:B------:R-:W-:Y:S02]  /*1d00*/  DFMA R4, R6, UR4, R12.reuse ;  /* 0x0000000406047c2b */ /* 0x100fe4000800000c */
[----:B------:R-:W-:-:S06]  /*1d10*/  DADD R10, R10, -R12 ;  /* 0x000000000a0a7229 */ /* 0x000fcc000000080c */
[----:B------:R-:W-:Y:S02]  /*1d20*/  DFMA R14, R6, -UR4, R4 ;  /* 0x80000004060e7c2b */ /* 0x000fe40008000004 */
[----:B------:R-:W-:-:S06]  /*1d30*/  DADD R10, R8, R10 ;  /* 0x00000000080a7229 */ /* 0x000fcc000000000a */
[----:B------:R-:W-:-:S08]  /*1d40*/  DADD R14, -R12, R14 ;  /* 0x000000000c0e7229 */ /* 0x000fd0000000010e */
[----:B------:R-:W-:-:S08]  /*1d50*/  DADD R10, R10, -R14 ;  /* 0x000000000a0a7229 */ /* 0x000fd0000000080e */
[----:B------:R-:W-:-:S08]  /*1d60*/  DFMA R10, R6, UR6, R10 ;  /* 0x00000006060a7c2b */ /* 0x000fd0000800000a */
[----:B------:R-:W-:-:S08]  /*1d70*/  DADD R6, R4, R10 ;  /* 0x0000000004067229 */ /* 0x000fd0000000000a */
[----:B------:R-:W-:Y:S02]  /*1d80*/  DADD R8, R4, -R6 ;  /* 0x0000000004087229 */ /* 0x000fe40000000806 */
[----:B------:R-:W-:-:S06]  /*1d90*/  DMUL R4, R6, 2 ;  /* 0x4000000006047828 */ /* 0x000fcc0000000000 */
[----:B------:R-:W-:Y:S02]  /*1da0*/  DADD R10, R10, R8 ;  /* 0x000000000a0a7229 */ /* 0x000fe40000000008 */
[----:B------:R-:W-:Y:S01]  /*1db0*/  DFMA R6, R6, 2, -R4 ;  /* 0x400000000606782b */ /* 0x000fe20000000804 */
[----:B------:R-:W-:Y:S01]  /*1dc0*/  MOV R8, 0x652b82fe ;  /* 0x652b82fe00087802 */ /* 0x000fe20000000f00 */
[----:B------:R-:W-:-:S06]  /*1dd0*/  IMAD.MOV.U32 R9, RZ, RZ, 0x3ff71547 ;  /* 0x3ff71547ff097424 */ /* 0x000fcc00078e00ff */
[----:B------:R-:W-:-:S08]  /*1de0*/  DFMA R10, R10, 2, R6 ;  /* 0x400000000a0a782b */ /* 0x000fd00000000006 */
[----:B------:R-:W-:-:S08]  /*1df0*/  DADD R6, R4, R10 ;  /* 0x0000000004067229 */ /* 0x000fd0000000000a */
[----:B------:R-:W-:Y:S02]  /*1e00*/  DFMA R8, R6, R8, 6.75539944105574400000e+15 ;  /* 0x433800000608742b */ /* 0x000fe40000000008 */
[----:B------:R-:W-:Y:S01]  /*1e10*/  FSETP.GEU.AND P0, PT, |R7|, 4.1917929649353027344, PT ;  /* 0x4086232b0700780b */ /* 0x000fe20003f0e200 */
[----:B------:R-:W-:-:S05]  /*1e20*/  DADD R4, R4, -R6 ;  /* 0x0000000004047229 */ /* 0x000fca0000000806 */
[----:B------:R-:W-:-:S03]  /*1e30*/  DADD R12, R8, -6.75539944105574400000e+15 ;  /* 0xc3380000080c7429 */ /* 0x000fc60000000000 */
[----:B------:R-:W-:-:S05]  /*1e40*/  DADD R4, R10, R4 ;  /* 0x000000000a047229 */ /* 0x000fca0000000004 */
[----:B------:R-:W-:Y:S01]  /*1e50*/  DFMA R14, R12, -UR4, R6 ;  /* 0x800000040c0e7c2b */ /* 0x000fe20008000006 */
[----:B------:R-:W-:Y:S01]  /*1e60*/  UMOV UR4, 0x3b39803f ;  /* 0x3b39803f00047882 */ /* 0x000fe20000000000 */
[----:B------:R-:W-:-:S06]  /*1e70*/  UMOV UR5, 0x3c7abc9e ;  /* 0x3c7abc9e00057882 */ /* 0x000fcc0000000000 */
[----:B------:R-:W-:Y:S01]  /*1e80*/  DFMA R12, R12, -UR4, R14 ;  /* 0x800000040c0c7c2b */ /* 0x000fe2000800000e */
[----:B------:R-:W-:Y:S01]  /*1e90*/  UMOV UR4, 0x69ce2bdf ;  /* 0x69ce2bdf00047882 */ /* 0x000fe20000000000 */
[----:B------:R-:W-:Y:S01]  /*1ea0*/  IMAD.MOV.U32 R14, RZ, RZ, -0x35dec16 ;  /* 0xfca213eaff0e7424 */ /* 0x000fe200078e00ff */
[----:B------:R-:W-:Y:S01]  /*1eb0*/  UMOV UR5, 0x3e5ade15 ;  /* 0x3e5ade1500057882 */ /* 0x000fe20000000000 */
[----:B------:R-:W-:-:S06]  /*1ec0*/  IMAD.MOV.U32 R15, RZ, RZ, 0x3e928af3 ;  /* 0x3e928af3ff0f7424 */ /* 0x000fcc00078e00ff */
[----:B------:R-:W-:Y:S01]  /*1ed0*/  DFMA R14, R12, UR4, R14 ;  /* 0x000000040c0e7c2b */ /* 0x000fe2000800000e */
[----:B------:R-:W-:Y:S01]  /*1ee0*/  UMOV UR4, 0x62401315 ;  /* 0x6240131500047882 */ /* 0x000fe20000000000 */
[----:B------:R-:W-:-:S06]  /*1ef0*/  UMOV UR5, 0x3ec71dee ;  /* 0x3ec71dee00057882 */ /* 0x000fcc0000000000 */
[----:B------:R-:W-:Y:S01]  /*1f00*/  DFMA R14, R12, R14, UR4 ;  /* 0x000000040c0e7e2b */ /* 0x000fe2000800000e */
        /* <DEDUP_REMOVED lines=20> */
[----:B------:R-:W-:-:S08]  /*2050*/  DFMA R14, R12, R14, UR4 ;  /* 0x000000040c0e7e2b */ /* 0x000fd0000800000e */
[----:B------:R-:W-:-:S08]  /*2060*/  DFMA R14, R12, R14, 1 ;  /* 0x3ff000000c0e742b */ /* 0x000fd0000000000e */
[----:B------:R-:W-:-:S10]  /*2070*/  DFMA R12, R12, R14, 1 ;  /* 0x3ff000000c0c742b */ /* 0x000fd4000000000e */
[----:B------:R-:W-:Y:S01]  /*2080*/  LEA R11, R8, R13, 0x14 ;  /* 0x0000000d080b7211 */ /* 0x000fe200078ea0ff */
[----:B------:R-:W-:Y:S01]  /*2090*/  IMAD.MOV.U32 R10, RZ, RZ, R12 ;  /* 0x000000ffff0a7224 */ /* 0x000fe200078e000c */
[----:B------:R-:W-:Y:S06]  /*20a0*/  @!P0 BRA `(.L_x_34) ;  /* 0x0000000000308947 */ /* 0x000fec0003800000 */
[----:B------:R-:W-:Y:S01]  /*20b0*/  FSETP.GEU.AND P1, PT, |R7|, 4.2275390625, PT ;  /* 0x408748000700780b */ /* 0x000fe20003f2e200 */
[C---:B------:R-:W-:Y:S02]  /*20c0*/  DADD R10, R6.reuse, +INF ;  /* 0x7ff00000060a7429 */ /* 0x040fe40000000000 */
[----:B------:R-:W-:-:S08]  /*20d0*/  DSETP.GEU.AND P0, PT, R6, RZ, PT ;  /* 0x000000ff0600722a */ /* 0x000fd00003f0e000 */
[----:B------:R-:W-:Y:S02]  /*20e0*/  FSEL R10, R10, RZ, P0 ;  /* 0x000000ff0a0a7208 */ /* 0x000fe40000000000 */
[----:B------:R-:W-:Y:S02]  /*20f0*/  @!P1 LEA.HI R9, R8, R8, RZ, 0x1 ;  /* 0x0000000808099211 */ /* 0x000fe400078f08ff */
[----:B------:R-:W-:Y:S02]  /*2100*/  FSEL R11, R11, RZ, P0 ;  /* 0x000000ff0b0b7208 */ /* 0x000fe40000000000 */
[----:B------:R-:W-:-:S05]  /*2110*/  @!P1 SHF.R.S32.HI R9, RZ, 0x1, R9 ;  /* 0x00000001ff099819 */ /* 0x000fca0000011409 */
[----:B------:R-:W-:Y:S02]  /*2120*/  @!P1 IMAD.IADD R6, R8, 0x1, -R9 ;  /* 0x0000000108069824 */ /* 0x000fe400078e0a09 */
[----:B------:R-:W-:-:S03]  /*2130*/  @!P1 IMAD R13, R9, 0x100000, R13 ;  /* 0x00100000090d9824 */ /* 0x000fc600078e020d */
[----:B------:R-:W-:Y:S02]  /*2140*/  @!P1 LEA R7, R6, 0x3ff00000, 0x14 ;  /* 0x3ff0000006079811 */ /* 0x000fe400078ea0ff */
[----:B------:R-:W-:-:S06]  /*2150*/  @!P1 MOV R6, RZ ;  /* 0x000000ff00069202 */ /* 0x000fcc0000000f00 */
[----:B------:R-:W-:-:S11]  /*2160*/  @!P1 DMUL R10, R12, R6 ;  /* 0x000000060c0a9228 */ /* 0x000fd60000000000 */
.L_x_34:
[----:B------:R-:W-:Y:S02]  /*2170*/  DFMA R6, R4, R10, R10 ;  /* 0x0000000a0406722b */ /* 0x000fe4000000000a */
[----:B------:R-:W-:-:S08]  /*2180*/  DSETP.NEU.AND P0, PT, |R10|, +INF , PT ;  /* 0x7ff000000a00742a */ /* 0x000fd00003f0d200 */
[----:B------:R-:W-:Y:S01]  /*2190*/  FSEL R5, R10, R6, !P0 ;  /* 0x000000060a057208 */ /* 0x000fe20004000000 */
[----:B------:R-:W-:Y:S01]  /*21a0*/  IMAD.MOV.U32 R6, RZ, RZ, R0 ;  /* 0x000000ffff067224 */ /* 0x000fe200078e0000 */
[----:B------:R-:W-:Y:S01]  /*21b0*/  FSEL R4, R11, R7, !P0 ;  /* 0x000000070b047208 */ /* 0x000fe20004000000 */
[----:B------:R-:W-:-:S04]  /*21c0*/  IMAD.MOV.U32 R7, RZ, RZ, 0x0 ;  /* 0x00000000ff077424 */ /* 0x000fc800078e00ff */
[----:B------:R-:W-:Y:S05]  /*21d0*/  RET.REL.NODEC R6 `(_Z14getDistanceGPUPA5_dPdS1_) ;  /* 0xffffffdc06887950 */ /* 0x000fea0003c3ffff */
.L_x_35:
[----:B------:R-:W-:-:S00]  /*21e0*/  BRA `(.L_x_35) ;  /* 0xfffffffc00fc7947 */ /* 0x000fc0000383ffff */
[----:B------:R-:W-:-:S00]  /*21f0*/  NOP ;  /* 0x0000000000007918 */ /* 0x000fc00000000000 */
        /* <DEDUP_REMOVED lines=8> */
.L_x_37:


//--------------------- .nv.global.init           --------------------------
	.section	.nv.global.init,"aw",@progbits
.nv.global.init:
	.type		$str,@object
	.size		$str,(.L_0 - $str)
$str:
        /*0000*/ 	.byte	0x25, 0x66, 0x21, 0x21, 0x21, 0x20, 0x00
.L_0:


//--------------------- .nv.shared.reserved.0     --------------------------
	.section	.nv.shared.reserved.0,"aw",@nobits
	.weak		__nv_reservedSMEM_offset_0_alias
	.size		__nv_reservedSMEM_offset_0_alias, 0, 64
	.other		__nv_reservedSMEM_offset_0_alias,@"STO_CUDA_RESERVED_SHARED STV_DEFAULT"
__nv_reservedSMEM_offset_0_alias:
	.zero		0
	.zero		64


//--------------------- .nv.constant0._Z14getDistanceGPUPA5_dPdS1_ --------------------------
	.section	.nv.constant0._Z14getDistanceGPUPA5_dPdS1_,"a",@progbits
	.sectionflags	@""
	.align	4
.nv.constant0._Z14getDistanceGPUPA5_dPdS1_:
	.zero		920


//--------------------- SYMBOLS --------------------------

	.type		.nv.reservedSmem.offset0,@object
	.size		.nv.reservedSmem.offset0,0x4
	.type		vprintf,@function
